//
// Generated by NVIDIA NVVM Compiler
//
// Compiler Build ID: CL-36424714
// Cuda compilation tools, release 13.0, V13.0.88
// Based on NVVM 20.0.0
//

.version 9.0
.target sm_100
.address_size 64

	// .globl	_Z17im2col_gpu_kerneliPKfiiiiiiiPf

.visible .entry _Z17im2col_gpu_kerneliPKfiiiiiiiPf(
	.param .u32 _Z17im2col_gpu_kerneliPKfiiiiiiiPf_param_0,
	.param .u64 .ptr .align 1 _Z17im2col_gpu_kerneliPKfiiiiiiiPf_param_1,
	.param .u32 _Z17im2col_gpu_kerneliPKfiiiiiiiPf_param_2,
	.param .u32 _Z17im2col_gpu_kerneliPKfiiiiiiiPf_param_3,
	.param .u32 _Z17im2col_gpu_kerneliPKfiiiiiiiPf_param_4,
	.param .u32 _Z17im2col_gpu_kerneliPKfiiiiiiiPf_param_5,
	.param .u32 _Z17im2col_gpu_kerneliPKfiiiiiiiPf_param_6,
	.param .u32 _Z17im2col_gpu_kerneliPKfiiiiiiiPf_param_7,
	.param .u32 _Z17im2col_gpu_kerneliPKfiiiiiiiPf_param_8,
	.param .u64 .ptr .align 1 _Z17im2col_gpu_kerneliPKfiiiiiiiPf_param_9
)
{
	.reg .pred 	%p<88>;
	.reg .b32 	%r<96>;
	.reg .b32 	%f<61>;
	.reg .b64 	%rd<91>;

	ld.param.u32 	%r25, [_Z17im2col_gpu_kerneliPKfiiiiiiiPf_param_0];
	ld.param.u64 	%rd28, [_Z17im2col_gpu_kerneliPKfiiiiiiiPf_param_1];
	ld.param.u32 	%r26, [_Z17im2col_gpu_kerneliPKfiiiiiiiPf_param_2];
	ld.param.u32 	%r27, [_Z17im2col_gpu_kerneliPKfiiiiiiiPf_param_3];
	ld.param.u32 	%r28, [_Z17im2col_gpu_kerneliPKfiiiiiiiPf_param_4];
	ld.param.u32 	%r31, [_Z17im2col_gpu_kerneliPKfiiiiiiiPf_param_7];
	ld.param.u32 	%r32, [_Z17im2col_gpu_kerneliPKfiiiiiiiPf_param_8];
	cvta.to.global.u64 	%rd1, %rd28;
	mov.u32 	%r33, %ctaid.x;
	mov.u32 	%r34, %ntid.x;
	mov.u32 	%r35, %tid.x;
	mad.lo.s32 	%r90, %r33, %r34, %r35;
	setp.ge.s32 	%p1, %r90, %r25;
	@%p1 bra 	$L__BB0_47;
	setp.lt.s32 	%p2, %r28, 1;
	mul.lo.s32 	%r2, %r32, %r31;
	@%p2 bra 	$L__BB0_47;
	and.b32  	%r3, %r28, 7;
	and.b32  	%r4, %r28, 3;
	and.b32  	%r5, %r28, 2147483640;
	mul.lo.s32 	%r36, %r28, %r28;
	mul.lo.s32 	%r6, %r36, %r31;
$L__BB0_3:
	ld.param.u64 	%rd81, [_Z17im2col_gpu_kerneliPKfiiiiiiiPf_param_9];
	ld.param.u32 	%r89, [_Z17im2col_gpu_kerneliPKfiiiiiiiPf_param_6];
	ld.param.u32 	%r88, [_Z17im2col_gpu_kerneliPKfiiiiiiiPf_param_5];
	div.s32 	%r38, %r90, %r32;
	mul.lo.s32 	%r39, %r38, %r32;
	sub.s32 	%r40, %r90, %r39;
	div.s32 	%r41, %r38, %r31;
	mul.lo.s32 	%r42, %r41, %r31;
	sub.s32 	%r43, %r38, %r42;
	mul.lo.s32 	%r44, %r43, %r89;
	sub.s32 	%r8, %r44, %r88;
	mul.lo.s32 	%r45, %r40, %r89;
	sub.s32 	%r9, %r45, %r88;
	mad.lo.s32 	%r46, %r6, %r41, %r43;
	mad.lo.s32 	%r47, %r46, %r32, %r40;
	cvta.to.global.u64 	%rd29, %rd81;
	mul.wide.s32 	%rd30, %r47, 4;
	add.s64 	%rd90, %rd29, %rd30;
	mad.lo.s32 	%r48, %r41, %r26, %r8;
	mad.lo.s32 	%r49, %r48, %r27, %r9;
	cvt.s64.s32 	%rd3, %r49;
	mov.b32 	%r91, 0;
$L__BB0_4:
	setp.lt.u32 	%p3, %r28, 8;
	add.s32 	%r11, %r91, %r8;
	mul.lo.s32 	%r12, %r91, %r27;
	mov.b32 	%r94, 0;
	@%p3 bra 	$L__BB0_23;
	mov.b32 	%r92, 0;
$L__BB0_6:
	.pragma "nounroll";
	setp.ge.s32 	%p4, %r11, %r26;
	add.s32 	%r14, %r92, %r9;
	or.b32  	%r52, %r11, %r14;
	setp.lt.s32 	%p5, %r52, 0;
	setp.ge.s32 	%p6, %r14, %r27;
	or.pred  	%p7, %p4, %p6;
	mov.f32 	%f46, 0f00000000;
	or.pred  	%p8, %p7, %p5;
	@%p8 bra 	$L__BB0_8;
	add.s32 	%r53, %r92, %r12;
	cvt.s64.s32 	%rd32, %r53;
	add.s64 	%rd33, %rd32, %rd3;
	shl.b64 	%rd34, %rd33, 2;
	add.s64 	%rd35, %rd1, %rd34;
	ld.global.f32 	%f46, [%rd35];
$L__BB0_8:
	add.s32 	%r54, %r14, 1;
	or.b32  	%r55, %r11, %r54;
	st.global.f32 	[%rd90], %f46;
	setp.lt.s32 	%p10, %r55, 0;
	setp.ge.s32 	%p11, %r54, %r27;
	or.pred  	%p12, %p4, %p11;
	cvt.s64.s32 	%rd36, %r12;
	cvt.s64.s32 	%rd37, %r92;
	add.s64 	%rd38, %rd37, %rd36;
	add.s64 	%rd39, %rd38, %rd3;
	shl.b64 	%rd40, %rd39, 2;
	add.s64 	%rd6, %rd1, %rd40;
	mov.f32 	%f47, 0f00000000;
	or.pred  	%p13, %p12, %p10;
	@%p13 bra 	$L__BB0_10;
	ld.global.f32 	%f47, [%rd6+4];
$L__BB0_10:
	mul.wide.s32 	%rd41, %r2, 4;
	add.s64 	%rd7, %rd90, %rd41;
	add.s32 	%r56, %r14, 2;
	or.b32  	%r57, %r11, %r56;
	st.global.f32 	[%rd7], %f47;
	setp.lt.s32 	%p15, %r57, 0;
	setp.ge.s32 	%p16, %r56, %r27;
	or.pred  	%p17, %p4, %p16;
	mov.f32 	%f48, 0f00000000;
	or.pred  	%p18, %p17, %p15;
	@%p18 bra 	$L__BB0_12;
	ld.global.f32 	%f48, [%rd6+8];
$L__BB0_12:
	mul.wide.s32 	%rd42, %r2, 4;
	add.s64 	%rd8, %rd7, %rd42;
	add.s32 	%r58, %r14, 3;
	or.b32  	%r59, %r11, %r58;
	st.global.f32 	[%rd8], %f48;
	setp.lt.s32 	%p20, %r59, 0;
	setp.ge.s32 	%p21, %r58, %r27;
	or.pred  	%p22, %p4, %p21;
	mov.f32 	%f49, 0f00000000;
	or.pred  	%p23, %p22, %p20;
	@%p23 bra 	$L__BB0_14;
	ld.global.f32 	%f49, [%rd6+12];
$L__BB0_14:
	mul.wide.s32 	%rd43, %r2, 4;
	add.s64 	%rd9, %rd8, %rd43;
	add.s32 	%r60, %r14, 4;
	or.b32  	%r61, %r11, %r60;
	st.global.f32 	[%rd9], %f49;
	setp.lt.s32 	%p25, %r61, 0;
	setp.ge.s32 	%p26, %r60, %r27;
	or.pred  	%p27, %p4, %p26;
	mov.f32 	%f50, 0f00000000;
	or.pred  	%p28, %p27, %p25;
	@%p28 bra 	$L__BB0_16;
	ld.global.f32 	%f50, [%rd6+16];
$L__BB0_16:
	mul.wide.s32 	%rd44, %r2, 4;
	add.s64 	%rd10, %rd9, %rd44;
	add.s32 	%r62, %r14, 5;
	or.b32  	%r63, %r11, %r62;
	st.global.f32 	[%rd10], %f50;
	setp.lt.s32 	%p30, %r63, 0;
	setp.ge.s32 	%p31, %r62, %r27;
	or.pred  	%p32, %p4, %p31;
	mov.f32 	%f51, 0f00000000;
	or.pred  	%p33, %p32, %p30;
	@%p33 bra 	$L__BB0_18;
	ld.global.f32 	%f51, [%rd6+20];
$L__BB0_18:
	mul.wide.s32 	%rd45, %r2, 4;
	add.s64 	%rd11, %rd10, %rd45;
	add.s32 	%r64, %r14, 6;
	or.b32  	%r65, %r11, %r64;
	st.global.f32 	[%rd11], %f51;
	setp.lt.s32 	%p35, %r65, 0;
	setp.ge.s32 	%p36, %r64, %r27;
	or.pred  	%p37, %p4, %p36;
	mov.f32 	%f52, 0f00000000;
	or.pred  	%p38, %p37, %p35;
	@%p38 bra 	$L__BB0_20;
	ld.global.f32 	%f52, [%rd6+24];
$L__BB0_20:
	mul.wide.s32 	%rd46, %r2, 4;
	add.s64 	%rd12, %rd11, %rd46;
	add.s32 	%r66, %r14, 7;
	or.b32  	%r67, %r11, %r66;
	st.global.f32 	[%rd12], %f52;
	setp.lt.s32 	%p40, %r67, 0;
	setp.ge.s32 	%p41, %r66, %r27;
	or.pred  	%p42, %p4, %p41;
	mov.f32 	%f53, 0f00000000;
	or.pred  	%p43, %p42, %p40;
	@%p43 bra 	$L__BB0_22;
	ld.global.f32 	%f53, [%rd6+28];
$L__BB0_22:
	add.s64 	%rd48, %rd12, %rd46;
	st.global.f32 	[%rd48], %f53;
	add.s64 	%rd90, %rd48, %rd46;
	add.s32 	%r92, %r92, 8;
	setp.ne.s32 	%p44, %r92, %r5;
	mov.u32 	%r94, %r5;
	@%p44 bra 	$L__BB0_6;
$L__BB0_23:
	setp.eq.s32 	%p45, %r3, 0;
	@%p45 bra 	$L__BB0_45;
	add.s32 	%r68, %r3, -1;
	setp.lt.u32 	%p46, %r68, 3;
	@%p46 bra 	$L__BB0_34;
	setp.ge.s32 	%p47, %r11, %r26;
	add.s32 	%r17, %r94, %r9;
	or.b32  	%r70, %r11, %r17;
	setp.lt.s32 	%p48, %r70, 0;
	setp.ge.s32 	%p49, %r17, %r27;
	or.pred  	%p50, %p47, %p49;
	mov.f32 	%f54, 0f00000000;
	or.pred  	%p51, %p50, %p48;
	@%p51 bra 	$L__BB0_27;
	add.s32 	%r71, %r94, %r12;
	cvt.s64.s32 	%rd50, %r71;
	add.s64 	%rd51, %rd50, %rd3;
	shl.b64 	%rd52, %rd51, 2;
	add.s64 	%rd53, %rd1, %rd52;
	ld.global.f32 	%f54, [%rd53];
$L__BB0_27:
	add.s32 	%r72, %r17, 1;
	or.b32  	%r73, %r11, %r72;
	st.global.f32 	[%rd90], %f54;
	setp.lt.s32 	%p53, %r73, 0;
	setp.ge.s32 	%p54, %r72, %r27;
	or.pred  	%p55, %p47, %p54;
	cvt.s64.s32 	%rd54, %r12;
	cvt.u64.u32 	%rd55, %r94;
	add.s64 	%rd56, %rd55, %rd54;
	add.s64 	%rd57, %rd56, %rd3;
	shl.b64 	%rd58, %rd57, 2;
	add.s64 	%rd16, %rd1, %rd58;
	mov.f32 	%f55, 0f00000000;
	or.pred  	%p56, %p55, %p53;
	@%p56 bra 	$L__BB0_29;
	ld.global.f32 	%f55, [%rd16+4];
$L__BB0_29:
	mul.wide.s32 	%rd59, %r2, 4;
	add.s64 	%rd17, %rd90, %rd59;
	add.s32 	%r74, %r17, 2;
	or.b32  	%r75, %r11, %r74;
	st.global.f32 	[%rd17], %f55;
	setp.lt.s32 	%p58, %r75, 0;
	setp.ge.s32 	%p59, %r74, %r27;
	or.pred  	%p60, %p47, %p59;
	mov.f32 	%f56, 0f00000000;
	or.pred  	%p61, %p60, %p58;
	@%p61 bra 	$L__BB0_31;
	ld.global.f32 	%f56, [%rd16+8];
$L__BB0_31:
	mul.wide.s32 	%rd60, %r2, 4;
	add.s64 	%rd18, %rd17, %rd60;
	add.s32 	%r76, %r17, 3;
	or.b32  	%r77, %r11, %r76;
	st.global.f32 	[%rd18], %f56;
	setp.lt.s32 	%p63, %r77, 0;
	setp.ge.s32 	%p64, %r76, %r27;
	or.pred  	%p65, %p47, %p64;
	mov.f32 	%f57, 0f00000000;
	or.pred  	%p66, %p65, %p63;
	@%p66 bra 	$L__BB0_33;
	ld.global.f32 	%f57, [%rd16+12];
$L__BB0_33:
	add.s64 	%rd62, %rd18, %rd60;
	st.global.f32 	[%rd62], %f57;
	add.s64 	%rd90, %rd62, %rd60;
	add.s32 	%r94, %r94, 4;
$L__BB0_34:
	setp.eq.s32 	%p67, %r4, 0;
	@%p67 bra 	$L__BB0_45;
	setp.eq.s32 	%p68, %r4, 1;
	@%p68 bra 	$L__BB0_41;
	setp.ge.s32 	%p69, %r11, %r26;
	add.s32 	%r20, %r94, %r9;
	or.b32  	%r78, %r11, %r20;
	setp.lt.s32 	%p70, %r78, 0;
	setp.ge.s32 	%p71, %r20, %r27;
	or.pred  	%p72, %p69, %p71;
	mov.f32 	%f58, 0f00000000;
	or.pred  	%p73, %p72, %p70;
	@%p73 bra 	$L__BB0_38;
	add.s32 	%r79, %r94, %r12;
	cvt.s64.s32 	%rd64, %r79;
	add.s64 	%rd65, %rd64, %rd3;
	shl.b64 	%rd66, %rd65, 2;
	add.s64 	%rd67, %rd1, %rd66;
	ld.global.f32 	%f58, [%rd67];
$L__BB0_38:
	add.s32 	%r80, %r20, 1;
	or.b32  	%r81, %r11, %r80;
	st.global.f32 	[%rd90], %f58;
	setp.lt.s32 	%p75, %r81, 0;
	setp.ge.s32 	%p76, %r80, %r27;
	or.pred  	%p77, %p69, %p76;
	mov.f32 	%f59, 0f00000000;
	or.pred  	%p78, %p77, %p75;
	@%p78 bra 	$L__BB0_40;
	cvt.s64.s32 	%rd68, %r12;
	cvt.s64.s32 	%rd69, %r94;
	add.s64 	%rd70, %rd69, %rd68;
	add.s64 	%rd71, %rd70, %rd3;
	shl.b64 	%rd72, %rd71, 2;
	add.s64 	%rd73, %rd1, %rd72;
	ld.global.f32 	%f59, [%rd73+4];
$L__BB0_40:
	mul.wide.s32 	%rd74, %r2, 4;
	add.s64 	%rd75, %rd90, %rd74;
	st.global.f32 	[%rd75], %f59;
	add.s64 	%rd90, %rd75, %rd74;
	add.s32 	%r94, %r94, 2;
$L__BB0_41:
	and.b32  	%r82, %r28, 1;
	setp.eq.b32 	%p79, %r82, 1;
	not.pred 	%p80, %p79;
	@%p80 bra 	$L__BB0_45;
	setp.ge.s32 	%p81, %r11, %r26;
	add.s32 	%r83, %r94, %r9;
	or.b32  	%r84, %r11, %r83;
	setp.lt.s32 	%p82, %r84, 0;
	setp.ge.s32 	%p83, %r83, %r27;
	or.pred  	%p84, %p81, %p83;
	mov.f32 	%f60, 0f00000000;
	or.pred  	%p85, %p84, %p82;
	@%p85 bra 	$L__BB0_44;
	add.s32 	%r85, %r94, %r12;
	cvt.s64.s32 	%rd76, %r85;
	add.s64 	%rd77, %rd76, %rd3;
	shl.b64 	%rd78, %rd77, 2;
	add.s64 	%rd79, %rd1, %rd78;
	ld.global.f32 	%f60, [%rd79];
$L__BB0_44:
	st.global.f32 	[%rd90], %f60;
	mul.wide.s32 	%rd80, %r2, 4;
	add.s64 	%rd90, %rd90, %rd80;
$L__BB0_45:
	add.s32 	%r91, %r91, 1;
	setp.ne.s32 	%p86, %r91, %r28;
	@%p86 bra 	$L__BB0_4;
	mov.u32 	%r86, %ntid.x;
	mov.u32 	%r87, %nctaid.x;
	mad.lo.s32 	%r90, %r86, %r87, %r90;
	setp.lt.s32 	%p87, %r90, %r25;
	@%p87 bra 	$L__BB0_3;
$L__BB0_47:
	ret;

}
	// .globl	_Z17col2im_gpu_kerneliPKfiiiiiiiPf
.visible .entry _Z17col2im_gpu_kerneliPKfiiiiiiiPf(
	.param .u32 _Z17col2im_gpu_kerneliPKfiiiiiiiPf_param_0,
	.param .u64 .ptr .align 1 _Z17col2im_gpu_kerneliPKfiiiiiiiPf_param_1,
	.param .u32 _Z17col2im_gpu_kerneliPKfiiiiiiiPf_param_2,
	.param .u32 _Z17col2im_gpu_kerneliPKfiiiiiiiPf_param_3,
	.param .u32 _Z17col2im_gpu_kerneliPKfiiiiiiiPf_param_4,
	.param .u32 _Z17col2im_gpu_kerneliPKfiiiiiiiPf_param_5,
	.param .u32 _Z17col2im_gpu_kerneliPKfiiiiiiiPf_param_6,
	.param .u32 _Z17col2im_gpu_kerneliPKfiiiiiiiPf_param_7,
	.param .u32 _Z17col2im_gpu_kerneliPKfiiiiiiiPf_param_8,
	.param .u64 .ptr .align 1 _Z17col2im_gpu_kerneliPKfiiiiiiiPf_param_9
)
{
	.reg .pred 	%p<17>;
	.reg .b32 	%r<92>;
	.reg .b32 	%f<90>;
	.reg .b64 	%rd<46>;

	ld.param.u32 	%r41, [_Z17col2im_gpu_kerneliPKfiiiiiiiPf_param_0];
	ld.param.u64 	%rd7, [_Z17col2im_gpu_kerneliPKfiiiiiiiPf_param_1];
	ld.param.u32 	%r42, [_Z17col2im_gpu_kerneliPKfiiiiiiiPf_param_2];
	ld.param.u32 	%r43, [_Z17col2im_gpu_kerneliPKfiiiiiiiPf_param_3];
	ld.param.u32 	%r44, [_Z17col2im_gpu_kerneliPKfiiiiiiiPf_param_4];
	ld.param.u32 	%r45, [_Z17col2im_gpu_kerneliPKfiiiiiiiPf_param_5];
	ld.param.u32 	%r46, [_Z17col2im_gpu_kerneliPKfiiiiiiiPf_param_6];
	ld.param.u32 	%r47, [_Z17col2im_gpu_kerneliPKfiiiiiiiPf_param_7];
	ld.param.u32 	%r48, [_Z17col2im_gpu_kerneliPKfiiiiiiiPf_param_8];
	ld.param.u64 	%rd6, [_Z17col2im_gpu_kerneliPKfiiiiiiiPf_param_9];
	cvta.to.global.u64 	%rd1, %rd7;
	mov.u32 	%r49, %ctaid.x;
	mov.u32 	%r1, %ntid.x;
	mov.u32 	%r50, %tid.x;
	mad.lo.s32 	%r82, %r49, %r1, %r50;
	setp.ge.s32 	%p1, %r82, %r41;
	@%p1 bra 	$L__BB1_24;
	mul.lo.s32 	%r3, %r43, %r42;
	mul.lo.s32 	%r51, %r46, %r44;
	mul.lo.s32 	%r52, %r51, %r47;
	sub.s32 	%r4, 1, %r52;
	mul.lo.s32 	%r53, %r47, %r46;
	mul.lo.s32 	%r54, %r53, %r48;
	sub.s32 	%r5, 1, %r54;
	mov.u32 	%r55, %nctaid.x;
	mul.lo.s32 	%r6, %r1, %r55;
	mul.lo.s32 	%r56, %r48, %r47;
	mul.lo.s32 	%r57, %r56, %r46;
	shl.b32 	%r58, %r57, 4;
	sub.s32 	%r7, 16, %r58;
	cvta.to.global.u64 	%rd2, %rd6;
	mul.wide.s32 	%rd4, %r5, 4;
$L__BB1_2:
	div.s32 	%r60, %r82, %r43;
	mul.lo.s32 	%r61, %r60, %r43;
	sub.s32 	%r62, %r82, %r61;
	add.s32 	%r9, %r62, %r45;
	rem.s32 	%r63, %r60, %r42;
	add.s32 	%r10, %r63, %r45;
	setp.lt.s32 	%p2, %r9, %r44;
	mov.b32 	%r83, 0;
	@%p2 bra 	$L__BB1_4;
	sub.s32 	%r64, %r9, %r44;
	div.s32 	%r65, %r64, %r46;
	add.s32 	%r83, %r65, 1;
$L__BB1_4:
	div.s32 	%r67, %r9, %r46;
	add.s32 	%r68, %r67, 1;
	min.s32 	%r13, %r68, %r48;
	setp.lt.s32 	%p3, %r10, %r44;
	mov.b32 	%r85, 0;
	@%p3 bra 	$L__BB1_6;
	sub.s32 	%r69, %r10, %r44;
	div.s32 	%r70, %r69, %r46;
	add.s32 	%r85, %r70, 1;
$L__BB1_6:
	div.s32 	%r71, %r10, %r46;
	add.s32 	%r72, %r71, 1;
	min.s32 	%r16, %r72, %r47;
	div.s32 	%r73, %r82, %r3;
	mad.lo.s32 	%r74, %r73, %r44, %r10;
	mad.lo.s32 	%r17, %r74, %r44, %r9;
	setp.ge.s32 	%p4, %r85, %r16;
	mov.f32 	%f88, 0f00000000;
	@%p4 bra 	$L__BB1_23;
	sub.s32 	%r75, %r13, %r83;
	and.b32  	%r18, %r75, 15;
	add.s32 	%r19, %r18, -1;
	and.b32  	%r20, %r75, 7;
	add.s32 	%r21, %r20, -1;
	and.b32  	%r22, %r75, 3;
	and.b32  	%r76, %r75, -16;
	neg.s32 	%r23, %r76;
	mul.lo.s32 	%r24, %r17, %r47;
	mov.f32 	%f88, 0f00000000;
$L__BB1_8:
	setp.ge.s32 	%p5, %r83, %r13;
	@%p5 bra 	$L__BB1_22;
	sub.s32 	%r77, %r83, %r13;
	setp.gt.u32 	%p6, %r77, -16;
	mad.lo.s32 	%r78, %r85, %r4, %r24;
	mul.lo.s32 	%r26, %r78, %r48;
	mov.u32 	%r89, %r83;
	@%p6 bra 	$L__BB1_12;
	mad.lo.s32 	%r87, %r5, %r83, %r26;
	mov.u32 	%r86, %r23;
	mov.u32 	%r89, %r83;
$L__BB1_11:
	.pragma "nounroll";
	mul.wide.s32 	%rd8, %r87, 4;
	add.s64 	%rd9, %rd1, %rd8;
	ld.global.f32 	%f20, [%rd9];
	add.f32 	%f21, %f88, %f20;
	mul.wide.s32 	%rd10, %r5, 4;
	add.s64 	%rd11, %rd9, %rd10;
	ld.global.f32 	%f22, [%rd11];
	add.f32 	%f23, %f21, %f22;
	add.s64 	%rd12, %rd11, %rd10;
	ld.global.f32 	%f24, [%rd12];
	add.f32 	%f25, %f23, %f24;
	add.s64 	%rd13, %rd12, %rd10;
	ld.global.f32 	%f26, [%rd13];
	add.f32 	%f27, %f25, %f26;
	add.s64 	%rd14, %rd13, %rd10;
	ld.global.f32 	%f28, [%rd14];
	add.f32 	%f29, %f27, %f28;
	add.s64 	%rd15, %rd14, %rd10;
	ld.global.f32 	%f30, [%rd15];
	add.f32 	%f31, %f29, %f30;
	add.s64 	%rd16, %rd15, %rd10;
	ld.global.f32 	%f32, [%rd16];
	add.f32 	%f33, %f31, %f32;
	add.s64 	%rd17, %rd16, %rd10;
	ld.global.f32 	%f34, [%rd17];
	add.f32 	%f35, %f33, %f34;
	add.s64 	%rd18, %rd17, %rd10;
	ld.global.f32 	%f36, [%rd18];
	add.f32 	%f37, %f35, %f36;
	add.s64 	%rd19, %rd18, %rd10;
	ld.global.f32 	%f38, [%rd19];
	add.f32 	%f39, %f37, %f38;
	add.s64 	%rd20, %rd19, %rd10;
	ld.global.f32 	%f40, [%rd20];
	add.f32 	%f41, %f39, %f40;
	add.s64 	%rd21, %rd20, %rd10;
	ld.global.f32 	%f42, [%rd21];
	add.f32 	%f43, %f41, %f42;
	add.s64 	%rd22, %rd21, %rd10;
	ld.global.f32 	%f44, [%rd22];
	add.f32 	%f45, %f43, %f44;
	add.s64 	%rd23, %rd22, %rd10;
	ld.global.f32 	%f46, [%rd23];
	add.f32 	%f47, %f45, %f46;
	add.s64 	%rd24, %rd23, %rd10;
	ld.global.f32 	%f48, [%rd24];
	add.f32 	%f49, %f47, %f48;
	add.s64 	%rd25, %rd24, %rd10;
	ld.global.f32 	%f50, [%rd25];
	add.f32 	%f88, %f49, %f50;
	add.s32 	%r89, %r89, 16;
	add.s32 	%r87, %r87, %r7;
	add.s32 	%r86, %r86, 16;
	setp.ne.s32 	%p7, %r86, 0;
	@%p7 bra 	$L__BB1_11;
$L__BB1_12:
	setp.eq.s32 	%p8, %r18, 0;
	@%p8 bra 	$L__BB1_22;
	setp.lt.u32 	%p9, %r19, 7;
	@%p9 bra 	$L__BB1_15;
	mad.lo.s32 	%r79, %r89, %r5, %r26;
	mul.wide.s32 	%rd26, %r79, 4;
	add.s64 	%rd27, %rd1, %rd26;
	ld.global.f32 	%f52, [%rd27];
	add.f32 	%f53, %f88, %f52;
	mul.wide.s32 	%rd28, %r5, 4;
	add.s64 	%rd29, %rd27, %rd28;
	ld.global.f32 	%f54, [%rd29];
	add.f32 	%f55, %f53, %f54;
	add.s64 	%rd30, %rd29, %rd28;
	ld.global.f32 	%f56, [%rd30];
	add.f32 	%f57, %f55, %f56;
	add.s64 	%rd31, %rd30, %rd28;
	ld.global.f32 	%f58, [%rd31];
	add.f32 	%f59, %f57, %f58;
	add.s64 	%rd32, %rd31, %rd28;
	ld.global.f32 	%f60, [%rd32];
	add.f32 	%f61, %f59, %f60;
	add.s64 	%rd33, %rd32, %rd28;
	ld.global.f32 	%f62, [%rd33];
	add.f32 	%f63, %f61, %f62;
	add.s64 	%rd34, %rd33, %rd28;
	ld.global.f32 	%f64, [%rd34];
	add.f32 	%f65, %f63, %f64;
	add.s64 	%rd35, %rd34, %rd28;
	ld.global.f32 	%f66, [%rd35];
	add.f32 	%f88, %f65, %f66;
	add.s32 	%r89, %r89, 8;
$L__BB1_15:
	setp.eq.s32 	%p10, %r20, 0;
	@%p10 bra 	$L__BB1_22;
	setp.lt.u32 	%p11, %r21, 3;
	@%p11 bra 	$L__BB1_18;
	mad.lo.s32 	%r80, %r89, %r5, %r26;
	mul.wide.s32 	%rd36, %r80, 4;
	add.s64 	%rd37, %rd1, %rd36;
	ld.global.f32 	%f68, [%rd37];
	add.f32 	%f69, %f88, %f68;
	add.s64 	%rd39, %rd37, %rd4;
	ld.global.f32 	%f70, [%rd39];
	add.f32 	%f71, %f69, %f70;
	add.s64 	%rd40, %rd39, %rd4;
	ld.global.f32 	%f72, [%rd40];
	add.f32 	%f73, %f71, %f72;
	add.s64 	%rd41, %rd40, %rd4;
	ld.global.f32 	%f74, [%rd41];
	add.f32 	%f88, %f73, %f74;
	add.s32 	%r89, %r89, 4;
$L__BB1_18:
	setp.eq.s32 	%p12, %r22, 0;
	@%p12 bra 	$L__BB1_22;
	setp.eq.s32 	%p13, %r22, 1;
	mad.lo.s32 	%r81, %r89, %r5, %r26;
	mul.wide.s32 	%rd42, %r81, 4;
	add.s64 	%rd3, %rd1, %rd42;
	ld.global.f32 	%f75, [%rd3];
	add.f32 	%f88, %f88, %f75;
	@%p13 bra 	$L__BB1_22;
	setp.eq.s32 	%p14, %r22, 2;
	add.s64 	%rd5, %rd3, %rd4;
	ld.global.f32 	%f76, [%rd5];
	add.f32 	%f88, %f88, %f76;
	@%p14 bra 	$L__BB1_22;
	add.s64 	%rd43, %rd5, %rd4;
	ld.global.f32 	%f77, [%rd43];
	add.f32 	%f88, %f88, %f77;
$L__BB1_22:
	add.s32 	%r85, %r85, 1;
	setp.ne.s32 	%p15, %r85, %r16;
	@%p15 bra 	$L__BB1_8;
$L__BB1_23:
	mul.wide.s32 	%rd44, %r82, 4;
	add.s64 	%rd45, %rd2, %rd44;
	ld.global.f32 	%f78, [%rd45];
	add.f32 	%f79, %f88, %f78;
	st.global.f32 	[%rd45], %f79;
	add.s32 	%r82, %r82, %r6;
	setp.lt.s32 	%p16, %r82, %r41;
	@%p16 bra 	$L__BB1_2;
$L__BB1_24:
	ret;

}


// ===== COMPILED SASS (sm_100) =====

	.target	sm_100

	.elftype	@"ET_EXEC"


//--------------------- .note.nv.tkinfo           --------------------------
	.section	.note.nv.tkinfo,"",@"SHT_NOTE"
	.sectionflags	@"SHF_NOTE_NV_TKINFO"
	.tkinfo
        /*0018*/ 	.word	0x00000002
        /*0030*/ 	.string	""
        /*0030*/ 	.string	"ptxas"
        /*0030*/ 	.string	"Cuda compilation tools, release 13.0, V13.0.88"
        /*0030*/ 	.string	"Build cuda_13.0.r13.0/compiler.36424714_0"
        /*0030*/ 	.string	"-arch sm_100 -m 64 "



//--------------------- .note.nv.cuinfo           --------------------------
	.section	.note.nv.cuinfo,"",@"SHT_NOTE"
	.sectionflags	@"SHF_NOTE_NV_CUINFO"
        /*0018*/ 	.short	0x0002
        /*001a*/ 	.short	0x0064
        /*001c*/ 	.short	0x0082
	.zero		2


//--------------------- .nv.info                  --------------------------
	.section	.nv.info,"",@"SHT_CUDA_INFO"
	.align	4


	//----- nvinfo : EIATTR_REGCOUNT
	.align		4
        /*0000*/ 	.byte	0x04, 0x2f
        /*0002*/ 	.short	(.L_1 - .L_0)
	.align		4
.L_0:
        /*0004*/ 	.word	index@(_Z17im2col_gpu_kerneliPKfiiiiiiiPf)
        /*0008*/ 	.word	0x00000020


	//----- nvinfo : EIATTR_FRAME_SIZE
	.align		4
.L_1:
        /*000c*/ 	.byte	0x04, 0x11
        /*000e*/ 	.short	(.L_3 - .L_2)
	.align		4
.L_2:
        /*0010*/ 	.word	index@(_Z17im2col_gpu_kerneliPKfiiiiiiiPf)
        /*0014*/ 	.word	0x00000000


	//----- nvinfo : EIATTR_REGCOUNT
	.align		4
.L_3:
        /*0018*/ 	.byte	0x04, 0x2f
        /*001a*/ 	.short	(.L_5 - .L_4)
	.align		4
.L_4:
        /*001c*/ 	.word	index@(_Z17col2im_gpu_kerneliPKfiiiiiiiPf)
        /*0020*/ 	.word	0x00000020


	//----- nvinfo : EIATTR_FRAME_SIZE
	.align		4
.L_5:
        /*0024*/ 	.byte	0x04, 0x11
        /*0026*/ 	.short	(.L_7 - .L_6)
	.align		4
.L_6:
        /*0028*/ 	.word	index@(_Z17col2im_gpu_kerneliPKfiiiiiiiPf)
        /*002c*/ 	.word	0x00000000


	//----- nvinfo : EIATTR_MIN_STACK_SIZE
	.align		4
.L_7:
        /*0030*/ 	.byte	0x04, 0x12
        /*0032*/ 	.short	(.L_9 - .L_8)
	.align		4
.L_8:
        /*0034*/ 	.word	index@(_Z17col2im_gpu_kerneliPKfiiiiiiiPf)
        /*0038*/ 	.word	0x00000000


	//----- nvinfo : EIATTR_MIN_STACK_SIZE
	.align		4
.L_9:
        /*003c*/ 	.byte	0x04, 0x12
        /*003e*/ 	.short	(.L_11 - .L_10)
	.align		4
.L_10:
        /*0040*/ 	.word	index@(_Z17im2col_gpu_kerneliPKfiiiiiiiPf)
        /*0044*/ 	.word	0x00000000
.L_11:


//--------------------- .nv.compat                --------------------------
	.section	.nv.compat,"",@"SHT_CUDA_COMPAT_INFO"
	.align	4
        /*0000*/ 	.byte	0x02, 0x09, 0x00, 0x00, 0x02, 0x02, 0x01, 0x00, 0x02, 0x05, 0x05, 0x00, 0x03, 0x07, 0x01, 0x01
        /*0010*/ 	.byte	0x02, 0x03, 0x00, 0x00, 0x02, 0x06, 0x01, 0x00, 0x04, 0x0b, 0x08, 0x00, 0x09, 0x00, 0x00, 0x00
        /*0020*/ 	.byte	0x00, 0x00, 0x00, 0x00


//--------------------- .nv.info._Z17col2im_gpu_kerneliPKfiiiiiiiPf --------------------------
	.section	.nv.info._Z17col2im_gpu_kerneliPKfiiiiiiiPf,"",@"SHT_CUDA_INFO"
	.sectionflags	@""
	.align	4


	//----- nvinfo : EIATTR_CUDA_API_VERSION
	.align		4
        /*0000*/ 	.byte	0x04, 0x37
        /*0002*/ 	.short	(.L_13 - .L_12)
.L_12:
        /*0004*/ 	.word	0x00000082


	//----- nvinfo : EIATTR_KPARAM_INFO
	.align		4
.L_13:
        /*0008*/ 	.byte	0x04, 0x17
        /*000a*/ 	.short	(.L_15 - .L_14)
.L_14:
        /*000c*/ 	.word	0x00000000
        /*0010*/ 	.short	0x0009
        /*0012*/ 	.short	0x0030
        /*0014*/ 	.byte	0x00, 0xf5, 0x21, 0x00


	//----- nvinfo : EIATTR_KPARAM_INFO
	.align		4
.L_15:
        /*0018*/ 	.byte	0x04, 0x17
        /*001a*/ 	.short	(.L_17 - .L_16)
.L_16:
        /*001c*/ 	.word	0x00000000
        /*0020*/ 	.short	0x0008
        /*0022*/ 	.short	0x0028
        /*0024*/ 	.byte	0x00, 0xf0, 0x11, 0x00


	//----- nvinfo : EIATTR_KPARAM_INFO
	.align		4
.L_17:
        /*0028*/ 	.byte	0x04, 0x17
        /*002a*/ 	.short	(.L_19 - .L_18)
.L_18:
        /*002c*/ 	.word	0x00000000
        /*0030*/ 	.short	0x0007
        /*0032*/ 	.short	0x0024
        /*0034*/ 	.byte	0x00, 0xf0, 0x11, 0x00


	//----- nvinfo : EIATTR_KPARAM_INFO
	.align		4
.L_19:
        /*0038*/ 	.byte	0x04, 0x17
        /*003a*/ 	.short	(.L_21 - .L_20)
.L_20:
        /*003c*/ 	.word	0x00000000
        /*0040*/ 	.short	0x0006
        /*0042*/ 	.short	0x0020
        /*0044*/ 	.byte	0x00, 0xf0, 0x11, 0x00


	//----- nvinfo : EIATTR_KPARAM_INFO
	.align		4
.L_21:
        /*0048*/ 	.byte	0x04, 0x17
        /*004a*/ 	.short	(.L_23 - .L_22)
.L_22:
        /*004c*/ 	.word	0x00000000
        /*0050*/ 	.short	0x0005
        /*0052*/ 	.short	0x001c
        /*0054*/ 	.byte	0x00, 0xf0, 0x11, 0x00


	//----- nvinfo : EIATTR_KPARAM_INFO
	.align		4
.L_23:
        /*0058*/ 	.byte	0x04, 0x17
        /*005a*/ 	.short	(.L_25 - .L_24)
.L_24:
        /*005c*/ 	.word	0x00000000
        /*0060*/ 	.short	0x0004
        /*0062*/ 	.short	0x0018
        /*0064*/ 	.byte	0x00, 0xf0, 0x11, 0x00


	//----- nvinfo : EIATTR_KPARAM_INFO
	.align		4
.L_25:
        /*0068*/ 	.byte	0x04, 0x17
        /*006a*/ 	.short	(.L_27 - .L_26)
.L_26:
        /*006c*/ 	.word	0x00000000
        /*0070*/ 	.short	0x0003
        /*0072*/ 	.short	0x0014
        /*0074*/ 	.byte	0x00, 0xf0, 0x11, 0x00


	//----- nvinfo : EIATTR_KPARAM_INFO
	.align		4
.L_27:
        /*0078*/ 	.byte	0x04, 0x17
        /*007a*/ 	.short	(.L_29 - .L_28)
.L_28:
        /*007c*/ 	.word	0x00000000
        /*0080*/ 	.short	0x0002
        /*0082*/ 	.short	0x0010
        /*0084*/ 	.byte	0x00, 0xf0, 0x11, 0x00


	//----- nvinfo : EIATTR_KPARAM_INFO
	.align		4
.L_29:
        /*0088*/ 	.byte	0x04, 0x17
        /*008a*/ 	.short	(.L_31 - .L_30)
.L_30:
        /*008c*/ 	.word	0x00000000
        /*0090*/ 	.short	0x0001
        /*0092*/ 	.short	0x0008
        /*0094*/ 	.byte	0x00, 0xf5, 0x21, 0x00


	//----- nvinfo : EIATTR_KPARAM_INFO
	.align		4
.L_31:
        /*0098*/ 	.byte	0x04, 0x17
        /*009a*/ 	.short	(.L_33 - .L_32)
.L_32:
        /*009c*/ 	.word	0x00000000
        /*00a0*/ 	.short	0x0000
        /*00a2*/ 	.short	0x0000
        /*00a4*/ 	.byte	0x00, 0xf0, 0x11, 0x00


	//----- nvinfo : EIATTR_SPARSE_MMA_MASK
	.align		4
.L_33:
        /*00a8*/ 	.byte	0x03, 0x50
        /*00aa*/ 	.short	0x0000


	//----- nvinfo : EIATTR_MAXREG_COUNT
	.align		4
        /*00ac*/ 	.byte	0x03, 0x1b
        /*00ae*/ 	.short	0x00ff


	//----- nvinfo : EIATTR_MERCURY_ISA_VERSION
	.align		4
        /*00b0*/ 	.byte	0x03, 0x5f
        /*00b2*/ 	.short	0x0101


	//----- nvinfo : EIATTR_VRC_CTA_INIT_COUNT
	.align		4
        /*00b4*/ 	.byte	0x02, 0x4a
	.zero		1
	.zero		1


	//----- nvinfo : EIATTR_EXIT_INSTR_OFFSETS
	.align		4
        /*00b8*/ 	.byte	0x04, 0x1c
        /*00ba*/ 	.short	(.L_35 - .L_34)


	//   ....[0]....
.L_34:
        /*00bc*/ 	.word	0x00000070


	//   ....[1]....
        /*00c0*/ 	.word	0x000016a0


	//----- nvinfo : EIATTR_CRS_STACK_SIZE
	.align		4
.L_35:
        /*00c4*/ 	.byte	0x04, 0x1e
        /*00c6*/ 	.short	(.L_37 - .L_36)
.L_36:
        /*00c8*/ 	.word	0x00000000


	//----- nvinfo : EIATTR_CBANK_PARAM_SIZE
	.align		4
.L_37:
        /*00cc*/ 	.byte	0x03, 0x19
        /*00ce*/ 	.short	0x0038


	//----- nvinfo : EIATTR_PARAM_CBANK
	.align		4
        /*00d0*/ 	.byte	0x04, 0x0a
        /*00d2*/ 	.short	(.L_39 - .L_38)
	.align		4
.L_38:
        /*00d4*/ 	.word	index@(.nv.constant0._Z17col2im_gpu_kerneliPKfiiiiiiiPf)
        /*00d8*/ 	.short	0x0380
        /*00da*/ 	.short	0x0038


	//----- nvinfo : EIATTR_SW_WAR
	.align		4
.L_39:
        /*00dc*/ 	.byte	0x04, 0x36
        /*00de*/ 	.short	(.L_41 - .L_40)
.L_40:
        /*00e0*/ 	.word	0x00000008
.L_41:


//--------------------- .nv.info._Z17im2col_gpu_kerneliPKfiiiiiiiPf --------------------------
	.section	.nv.info._Z17im2col_gpu_kerneliPKfiiiiiiiPf,"",@"SHT_CUDA_INFO"
	.sectionflags	@""
	.align	4


	//----- nvinfo : EIATTR_CUDA_API_VERSION
	.align		4
        /*0000*/ 	.byte	0x04, 0x37
        /*0002*/ 	.short	(.L_43 - .L_42)
.L_42:
        /*0004*/ 	.word	0x00000082


	//----- nvinfo : EIATTR_KPARAM_INFO
	.align		4
.L_43:
        /*0008*/ 	.byte	0x04, 0x17
        /*000a*/ 	.short	(.L_45 - .L_44)
.L_44:
        /*000c*/ 	.word	0x00000000
        /*0010*/ 	.short	0x0009
        /*0012*/ 	.short	0x0030
        /*0014*/ 	.byte	0x00, 0xf5, 0x21, 0x00


	//----- nvinfo : EIATTR_KPARAM_INFO
	.align		4
.L_45:
        /*0018*/ 	.byte	0x04, 0x17
        /*001a*/ 	.short	(.L_47 - .L_46)
.L_46:
        /*001c*/ 	.word	0x00000000
        /*0020*/ 	.short	0x0008
        /*0022*/ 	.short	0x0028
        /*0024*/ 	.byte	0x00, 0xf0, 0x11, 0x00


	//----- nvinfo : EIATTR_KPARAM_INFO
	.align		4
.L_47:
        /*0028*/ 	.byte	0x04, 0x17
        /*002a*/ 	.short	(.L_49 - .L_48)
.L_48:
        /*002c*/ 	.word	0x00000000
        /*0030*/ 	.short	0x0007
        /*0032*/ 	.short	0x0024
        /*0034*/ 	.byte	0x00, 0xf0, 0x11, 0x00


	//----- nvinfo : EIATTR_KPARAM_INFO
	.align		4
.L_49:
        /*0038*/ 	.byte	0x04, 0x17
        /*003a*/ 	.short	(.L_51 - .L_50)
.L_50:
        /*003c*/ 	.word	0x00000000
        /*0040*/ 	.short	0x0006
        /*0042*/ 	.short	0x0020
        /*0044*/ 	.byte	0x00, 0xf0, 0x11, 0x00


	//----- nvinfo : EIATTR_KPARAM_INFO
	.align		4
.L_51:
        /*0048*/ 	.byte	0x04, 0x17
        /*004a*/ 	.short	(.L_53 - .L_52)
.L_52:
        /*004c*/ 	.word	0x00000000
        /*0050*/ 	.short	0x0005
        /*0052*/ 	.short	0x001c
        /*0054*/ 	.byte	0x00, 0xf0, 0x11, 0x00


	//----- nvinfo : EIATTR_KPARAM_INFO
	.align		4
.L_53:
        /*0058*/ 	.byte	0x04, 0x17
        /*005a*/ 	.short	(.L_55 - .L_54)
.L_54:
        /*005c*/ 	.word	0x00000000
        /*0060*/ 	.short	0x0004
        /*0062*/ 	.short	0x0018
        /*0064*/ 	.byte	0x00, 0xf0, 0x11, 0x00


	//----- nvinfo : EIATTR_KPARAM_INFO
	.align		4
.L_55:
        /*0068*/ 	.byte	0x04, 0x17
        /*006a*/ 	.short	(.L_57 - .L_56)
.L_56:
        /*006c*/ 	.word	0x00000000
        /*0070*/ 	.short	0x0003
        /*0072*/ 	.short	0x0014
        /*0074*/ 	.byte	0x00, 0xf0, 0x11, 0x00


	//----- nvinfo : EIATTR_KPARAM_INFO
	.align		4
.L_57:
        /*0078*/ 	.byte	0x04, 0x17
        /*007a*/ 	.short	(.L_59 - .L_58)
.L_58:
        /*007c*/ 	.word	0x00000000
        /*0080*/ 	.short	0x0002
        /*0082*/ 	.short	0x0010
        /*0084*/ 	.byte	0x00, 0xf0, 0x11, 0x00


	//----- nvinfo : EIATTR_KPARAM_INFO
	.align		4
.L_59:
        /*0088*/ 	.byte	0x04, 0x17
        /*008a*/ 	.short	(.L_61 - .L_60)
.L_60:
        /*008c*/ 	.word	0x00000000
        /*0090*/ 	.short	0x0001
        /*0092*/ 	.short	0x0008
        /*0094*/ 	.byte	0x00, 0xf5, 0x21, 0x00


	//----- nvinfo : EIATTR_KPARAM_INFO
	.align		4
.L_61:
        /*0098*/ 	.byte	0x04, 0x17
        /*009a*/ 	.short	(.L_63 - .L_62)
.L_62:
        /*009c*/ 	.word	0x00000000
        /*00a0*/ 	.short	0x0000
        /*00a2*/ 	.short	0x0000
        /*00a4*/ 	.byte	0x00, 0xf0, 0x11, 0x00


	//----- nvinfo : EIATTR_SPARSE_MMA_MASK
	.align		4
.L_63:
        /*00a8*/ 	.byte	0x03, 0x50
        /*00aa*/ 	.short	0x0000


	//----- nvinfo : EIATTR_MAXREG_COUNT
	.align		4
        /*00ac*/ 	.byte	0x03, 0x1b
        /*00ae*/ 	.short	0x00ff


	//----- nvinfo : EIATTR_MERCURY_ISA_VERSION
	.align		4
        /*00b0*/ 	.byte	0x03, 0x5f
        /*00b2*/ 	.short	0x0101


	//----- nvinfo : EIATTR_VRC_CTA_INIT_COUNT
	.align		4
        /*00b4*/ 	.byte	0x02, 0x4a
	.zero		1
	.zero		1


	//----- nvinfo : EIATTR_EXIT_INSTR_OFFSETS
	.align		4
        /*00b8*/ 	.byte	0x04, 0x1c
        /*00ba*/ 	.short	(.L_65 - .L_64)


	//   ....[0]....
.L_64:
        /*00bc*/ 	.word	0x00000070


	//   ....[1]....
        /*00c0*/ 	.word	0x000000a0


	//   ....[2]....
        /*00c4*/ 	.word	0x00001310


	//----- nvinfo : EIATTR_CRS_STACK_SIZE
	.align		4
.L_65:
        /*00c8*/ 	.byte	0x04, 0x1e
        /*00ca*/ 	.short	(.L_67 - .L_66)
.L_66:
        /*00cc*/ 	.word	0x00000000


	//----- nvinfo : EIATTR_CBANK_PARAM_SIZE
	.align		4
.L_67:
        /*00d0*/ 	.byte	0x03, 0x19
        /*00d2*/ 	.short	0x0038


	//----- nvinfo : EIATTR_PARAM_CBANK
	.align		4
        /*00d4*/ 	.byte	0x04, 0x0a
        /*00d6*/ 	.short	(.L_69 - .L_68)
	.align		4
.L_68:
        /*00d8*/ 	.word	index@(.nv.constant0._Z17im2col_gpu_kerneliPKfiiiiiiiPf)
        /*00dc*/ 	.short	0x0380
        /*00de*/ 	.short	0x0038


	//----- nvinfo : EIATTR_SW_WAR
	.align		4
.L_69:
        /*00e0*/ 	.byte	0x04, 0x36
        /*00e2*/ 	.short	(.L_71 - .L_70)
.L_70:
        /*00e4*/ 	.word	0x00000008
.L_71:


//--------------------- .nv.callgraph             --------------------------
	.section	.nv.callgraph,"",@"SHT_CUDA_CALLGRAPH"
	.align	4
	.sectionentsize	8
	.align		4
        /*0000*/ 	.word	0x00000000
	.align		4
        /*0004*/ 	.word	0xffffffff
	.align		4
        /*0008*/ 	.word	0x00000000
	.align		4
        /*000c*/ 	.word	0xfffffffe
	.align		4
        /*0010*/ 	.word	0x00000000
	.align		4
        /*0014*/ 	.word	0xfffffffd
	.align		4
        /*0018*/ 	.word	0x00000000
	.align		4
        /*001c*/ 	.word	0xfffffffc


//--------------------- .text._Z17col2im_gpu_kerneliPKfiiiiiiiPf --------------------------
	.section	.text._Z17col2im_gpu_kerneliPKfiiiiiiiPf,"ax",@progbits
	.align	128
        .global         _Z17col2im_gpu_kerneliPKfiiiiiiiPf
        .type           _Z17col2im_gpu_kerneliPKfiiiiiiiPf,@function
        .size           _Z17col2im_gpu_kerneliPKfiiiiiiiPf,(.L_x_32 - _Z17col2im_gpu_kerneliPKfiiiiiiiPf)
        .other          _Z17col2im_gpu_kerneliPKfiiiiiiiPf,@"STO_CUDA_ENTRY STV_DEFAULT"
_Z17col2im_gpu_kerneliPKfiiiiiiiPf:
.text._Z17col2im_gpu_kerneliPKfiiiiiiiPf:
[----:B------:R-:W-:Y:S01]  /*0000*/  LDC R1, c[0x0][0x37c] ;  /* 0x0000df00ff017b82 */ /* 0x000fe20000000800 */
[----:B------:R-:W0:Y:S07]  /*0010*/  S2R R4, SR_TID.X ;  /* 0x0000000000047919 */ /* 0x000e2e0000002100 */
[----:B------:R-:W0:Y:S01]  /*0020*/  S2UR UR4, SR_CTAID.X ;  /* 0x00000000000479c3 */ /* 0x000e220000002500 */
[----:B------:R-:W1:Y:S07]  /*0030*/  LDCU UR5, c[0x0][0x380] ;  /* 0x00007000ff0577ac */ /* 0x000e6e0008000800 */
[----:B------:R-:W0:Y:S02]  /*0040*/  LDC R5, c[0x0][0x360] ;  /* 0x0000d800ff057b82 */ /* 0x000e240000000800 */
[----:B0-----:R-:W-:-:S05]  /*0050*/  IMAD R4, R5, UR4, R4 ;  /* 0x0000000405047c24 */ /* 0x001fca000f8e0204 */
[----:B-1----:R-:W-:-:S13]  /*0060*/  ISETP.GE.AND P0, PT, R4, UR5, PT ;  /* 0x0000000504007c0c */ /* 0x002fda000bf06270 */
[----:B------:R-:W-:Y:S05]  /*0070*/  @P0 EXIT ;  /* 0x000000000000094d */ /* 0x000fea0003800000 */
[----:B------:R-:W0:Y:S01]  /*0080*/  LDCU.64 UR4, c[0x0][0x3a0] ;  /* 0x00007400ff0477ac */ /* 0x000e220008000a00 */
[----:B------:R-:W1:Y:S01]  /*0090*/  LDC R3, c[0x0][0x3a8] ;  /* 0x0000ea00ff037b82 */ /* 0x000e620000000800 */
[----:B------:R-:W-:Y:S01]  /*00a0*/  MOV R9, 0xfffffff0 ;  /* 0xfffffff000097802 */ /* 0x000fe20000000f00 */
[----:B------:R-:W2:Y:S01]  /*00b0*/  LDCU UR6, c[0x0][0x398] ;  /* 0x00007300ff0677ac */ /* 0x000ea20008000800 */
[----:B------:R-:W3:Y:S05]  /*00c0*/  LDCU UR8, c[0x0][0x370] ;  /* 0x00006e00ff0877ac */ /* 0x000eea0008000800 */
[----:B------:R-:W4:Y:S01]  /*00d0*/  LDC.64 R6, c[0x0][0x390] ;  /* 0x0000e400ff067b82 */ /* 0x000f220000000a00 */
[----:B------:R-:W1:Y:S01]  /*00e0*/  LDCU.64 UR10, c[0x0][0x358] ;  /* 0x00006b00ff0a77ac */ /* 0x000e620008000a00 */
[----:B0-----:R-:W-:-:S02]  /*00f0*/  UIADD3 UR7, UPT, UPT, URZ, -UR4, URZ ;  /* 0x80000004ff077290 */ /* 0x001fc4000fffe0ff */
[----:B------:R-:W-:Y:S02]  /*0100*/  UIMAD UR4, UR4, UR5, URZ ;  /* 0x00000005040472a4 */ /* 0x000fe4000f8e02ff */
[----:B--2---:R-:W-:-:S04]  /*0110*/  UIMAD UR6, UR7, UR6, URZ ;  /* 0x00000006070672a4 */ /* 0x004fc8000f8e02ff */
[----:B------:R-:W-:Y:S01]  /*0120*/  IADD3 R0, PT, PT, RZ, -UR4, RZ ;  /* 0x80000004ff007c10 */ /* 0x000fe2000fffe0ff */
[----:B-1----:R-:W-:Y:S01]  /*0130*/  IMAD R2, R3, UR4, RZ ;  /* 0x0000000403027c24 */ /* 0x002fe2000f8e02ff */
[----:B------:R-:W-:Y:S01]  /*0140*/  UIMAD UR4, UR6, UR5, 0x1 ;  /* 0x00000001060474a4 */ /* 0x000fe2000f8e0205 */
[----:B---3--:R-:W-:Y:S02]  /*0150*/  IMAD R5, R5, UR8, RZ ;  /* 0x0000000805057c24 */ /* 0x008fe4000f8e02ff */
[----:B------:R-:W-:Y:S02]  /*0160*/  IMAD R0, R0, R3, 0x1 ;  /* 0x0000000100007424 */ /* 0x000fe400078e0203 */
[----:B------:R-:W-:Y:S02]  /*0170*/  IMAD R2, R2, R9, 0x10 ;  /* 0x0000001002027424 */ /* 0x000fe400078e0209 */
[----:B----4-:R-:W-:-:S07]  /*0180*/  IMAD R3, R7, R6, RZ ;  /* 0x0000000607037224 */ /* 0x010fce00078e02ff */
.L_x_16:
[----:B0-----:R-:W0:Y:S01]  /*0190*/  LDC R13, c[0x0][0x394] ;  /* 0x0000e500ff0d7b82 */ /* 0x001e220000000800 */
[----:B------:R-:W-:Y:S01]  /*01a0*/  IABS R12, R4 ;  /* 0x00000004000c7213 */ /* 0x000fe20000000000 */
[----:B------:R-:W1:Y:S01]  /*01b0*/  LDCU UR5, c[0x0][0x39c] ;  /* 0x00007380ff0577ac */ /* 0x000e620008000800 */
[----:B------:R-:W-:Y:S01]  /*01c0*/  IABS R17, R3 ;  /* 0x0000000300117213 */ /* 0x000fe20000000000 */
[----:B------:R-:W-:Y:S03]  /*01d0*/  BSSY.RECONVERGENT B0, `(.L_x_0) ;  /* 0x0000090000007945 */ /* 0x000fe60003800200 */
[----:B------:R-:W2:Y:S01]  /*01e0*/  I2F.RP R16, R17 ;  /* 0x0000001100107306 */ /* 0x000ea20000209400 */
[----:B------:R-:W3:Y:S07]  /*01f0*/  LDC R8, c[0x0][0x390] ;  /* 0x0000e400ff087b82 */ /* 0x000eee0000000800 */
[----:B--2---:R-:W-:Y:S01]  /*0200*/  MUFU.RCP R16, R16 ;  /* 0x0000001000107308 */ /* 0x004fe20000001000 */
[----:B0-----:R-:W-:-:S07]  /*0210*/  IABS R11, R13 ;  /* 0x0000000d000b7213 */ /* 0x001fce0000000000 */
[----:B------:R-:W0:Y:S01]  /*0220*/  I2F.RP R9, R11 ;  /* 0x0000000b00097306 */ /* 0x000e220000209400 */
[----:B---3--:R-:W-:-:S07]  /*0230*/  IABS R14, R8 ;  /* 0x00000008000e7213 */ /* 0x008fce0000000000 */
[----:B0-----:R-:W0:Y:S02]  /*0240*/  MUFU.RCP R9, R9 ;  /* 0x0000000900097308 */ /* 0x001e240000001000 */
[----:B0-----:R-:W-:-:S06]  /*0250*/  VIADD R6, R9, 0xffffffe ;  /* 0x0ffffffe09067836 */ /* 0x001fcc0000000000 */
[----:B------:R-:W0:Y:S08]  /*0260*/  I2F.RP R9, R14 ;  /* 0x0000000e00097306 */ /* 0x000e300000209400 */
[----:B------:R2:W3:Y:S08]  /*0270*/  F2I.FTZ.U32.TRUNC.NTZ R7, R6 ;  /* 0x0000000600077305 */ /* 0x0004f0000021f000 */
[----:B0-----:R-:W0:Y:S01]  /*0280*/  MUFU.RCP R9, R9 ;  /* 0x0000000900097308 */ /* 0x001e220000001000 */
[----:B--2---:R-:W-:Y:S01]  /*0290*/  HFMA2 R6, -RZ, RZ, 0, 0 ;  /* 0x00000000ff067431 */ /* 0x004fe200000001ff */
[----:B---3--:R-:W-:-:S05]  /*02a0*/  IADD3 R10, PT, PT, RZ, -R7, RZ ;  /* 0x80000007ff0a7210 */ /* 0x008fca0007ffe0ff */
[----:B------:R-:W-:Y:S02]  /*02b0*/  IMAD R15, R10, R11, RZ ;  /* 0x0000000b0a0f7224 */ /* 0x000fe400078e02ff */
[----:B------:R-:W2:Y:S02]  /*02c0*/  LDC R10, c[0x0][0x3a0] ;  /* 0x0000e800ff0a7b82 */ /* 0x000ea40000000800 */
[----:B------:R-:W-:-:S06]  /*02d0*/  IMAD.HI.U32 R7, R7, R15, R6 ;  /* 0x0000000f07077227 */ /* 0x000fcc00078e0006 */
[----:B------:R-:W-:Y:S01]  /*02e0*/  IMAD.HI.U32 R15, R7, R12, RZ ;  /* 0x0000000c070f7227 */ /* 0x000fe200078e00ff */
[----:B0-----:R-:W-:-:S03]  /*02f0*/  IADD3 R7, PT, PT, R9, 0xffffffe, RZ ;  /* 0x0ffffffe09077810 */ /* 0x001fc60007ffe0ff */
[----:B------:R-:W-:-:S03]  /*0300*/  IMAD.MOV R6, RZ, RZ, -R15 ;  /* 0x000000ffff067224 */ /* 0x000fc600078e0a0f */
[----:B------:R-:W0:Y:S01]  /*0310*/  F2I.FTZ.U32.TRUNC.NTZ R7, R7 ;  /* 0x0000000700077305 */ /* 0x000e22000021f000 */
[----:B------:R-:W-:-:S05]  /*0320*/  IMAD R6, R11, R6, R12 ;  /* 0x000000060b067224 */ /* 0x000fca00078e020c */
[----:B------:R-:W-:Y:S02]  /*0330*/  ISETP.GT.U32.AND P1, PT, R11, R6, PT ;  /* 0x000000060b00720c */ /* 0x000fe40003f24070 */
[----:B0-----:R-:W-:-:S11]  /*0340*/  IADD3 R9, PT, PT, RZ, -R7, RZ ;  /* 0x80000007ff097210 */ /* 0x001fd60007ffe0ff */
[-C--:B------:R-:W-:Y:S01]  /*0350*/  @!P1 IADD3 R6, PT, PT, R6, -R11.reuse, RZ ;  /* 0x8000000b06069210 */ /* 0x080fe20007ffe0ff */
[----:B------:R-:W-:Y:S01]  /*0360*/  @!P1 VIADD R15, R15, 0x1 ;  /* 0x000000010f0f9836 */ /* 0x000fe20000000000 */
[----:B------:R-:W-:Y:S01]  /*0370*/  ISETP.NE.AND P1, PT, R13, RZ, PT ;  /* 0x000000ff0d00720c */ /* 0x000fe20003f25270 */
[----:B------:R-:W-:Y:S01]  /*0380*/  IMAD R9, R9, R14, RZ ;  /* 0x0000000e09097224 */ /* 0x000fe200078e02ff */
[----:B------:R-:W-:Y:S02]  /*0390*/  ISETP.GE.U32.AND P0, PT, R6, R11, PT ;  /* 0x0000000b0600720c */ /* 0x000fe40003f06070 */
[----:B------:R-:W-:Y:S02]  /*03a0*/  LOP3.LUT R6, R4, R13, RZ, 0x3c, !PT ;  /* 0x0000000d04067212 */ /* 0x000fe400078e3cff */
[----:B--2---:R-:W-:Y:S02]  /*03b0*/  IABS R11, R10 ;  /* 0x0000000a000b7213 */ /* 0x004fe40000000000 */
[----:B------:R-:W-:-:S02]  /*03c0*/  ISETP.GE.AND P2, PT, R6, RZ, PT ;  /* 0x000000ff0600720c */ /* 0x000fc40003f46270 */
[----:B------:R-:W-:Y:S01]  /*03d0*/  MOV R6, RZ ;  /* 0x000000ff00067202 */ /* 0x000fe20000000f00 */
[----:B------:R-:W0:Y:S04]  /*03e0*/  I2F.RP R18, R11 ;  /* 0x0000000b00127306 */ /* 0x000e280000209400 */
[----:B------:R-:W-:Y:S01]  /*03f0*/  @P0 IADD3 R15, PT, PT, R15, 0x1, RZ ;  /* 0x000000010f0f0810 */ /* 0x000fe20007ffe0ff */
[----:B------:R-:W-:-:S04]  /*0400*/  IMAD.HI.U32 R6, R7, R9, R6 ;  /* 0x0000000907067227 */ /* 0x000fc800078e0006 */
[----:B------:R-:W-:Y:S02]  /*0410*/  VIADD R9, R16, 0xffffffe ;  /* 0x0ffffffe10097836 */ /* 0x000fe40000000000 */
[----:B------:R-:W-:Y:S01]  /*0420*/  @!P2 IMAD.MOV R15, RZ, RZ, -R15 ;  /* 0x000000ffff0fa224 */ /* 0x000fe200078e0a0f */
[----:B------:R-:W-:Y:S01]  /*0430*/  @!P1 LOP3.LUT R15, RZ, R13, RZ, 0x33, !PT ;  /* 0x0000000dff0f9212 */ /* 0x000fe200078e33ff */
[----:B0-----:R-:W0:Y:S03]  /*0440*/  MUFU.RCP R18, R18 ;  /* 0x0000001200127308 */ /* 0x001e260000001000 */
[----:B------:R-:W-:Y:S02]  /*0450*/  IABS R19, R15 ;  /* 0x0000000f00137213 */ /* 0x000fe40000000000 */
[C---:B------:R-:W-:Y:S02]  /*0460*/  ISETP.GE.AND P2, PT, R15.reuse, RZ, PT ;  /* 0x000000ff0f00720c */ /* 0x040fe40003f46270 */
[----:B------:R-:W-:Y:S01]  /*0470*/  IADD3 R15, PT, PT, -R15, RZ, RZ ;  /* 0x000000ff0f0f7210 */ /* 0x000fe20007ffe1ff */
[----:B------:R-:W-:Y:S01]  /*0480*/  IMAD.HI.U32 R6, R6, R19, RZ ;  /* 0x0000001306067227 */ /* 0x000fe200078e00ff */
[----:B------:R-:W-:Y:S03]  /*0490*/  F2I.FTZ.U32.TRUNC.NTZ R9, R9 ;  /* 0x0000000900097305 */ /* 0x000fe6000021f000 */
[----:B------:R-:W-:Y:S01]  /*04a0*/  IMAD R15, R13, R15, R4 ;  /* 0x0000000f0d0f7224 */ /* 0x000fe200078e0204 */
[----:B------:R-:W-:-:S03]  /*04b0*/  IADD3 R6, PT, PT, -R6, RZ, RZ ;  /* 0x000000ff06067210 */ /* 0x000fc60007ffe1ff */
[----:B-1----:R-:W-:Y:S02]  /*04c0*/  VIADD R15, R15, UR5 ;  /* 0x000000050f0f7c36 */ /* 0x002fe40008000000 */
[----:B------:R-:W-:Y:S01]  /*04d0*/  IMAD R19, R14, R6, R19 ;  /* 0x000000060e137224 */ /* 0x000fe200078e0213 */
[----:B0-----:R-:W-:Y:S02]  /*04e0*/  IADD3 R6, PT, PT, R18, 0xffffffe, RZ ;  /* 0x0ffffffe12067810 */ /* 0x001fe40007ffe0ff */
[----:B------:R-:W-:Y:S02]  /*04f0*/  IABS R18, R3 ;  /* 0x0000000300127213 */ /* 0x000fe40000000000 */
[----:B------:R-:W-:Y:S01]  /*0500*/  ISETP.GT.U32.AND P0, PT, R14, R19, PT ;  /* 0x000000130e00720c */ /* 0x000fe20003f04070 */
[----:B------:R-:W0:-:S12]  /*0510*/  F2I.FTZ.U32.TRUNC.NTZ R7, R6 ;  /* 0x0000000600077305 */ /* 0x000e18000021f000 */
[----:B------:R-:W-:Y:S02]  /*0520*/  @!P0 IADD3 R19, PT, PT, R19, -R14, RZ ;  /* 0x8000000e13138210 */ /* 0x000fe40007ffe0ff */
[----:B------:R-:W-:Y:S02]  /*0530*/  ISETP.NE.AND P0, PT, R8, RZ, PT ;  /* 0x000000ff0800720c */ /* 0x000fe40003f05270 */
[----:B------:R-:W-:Y:S02]  /*0540*/  ISETP.GT.U32.AND P1, PT, R14, R19, PT ;  /* 0x000000130e00720c */ /* 0x000fe40003f24070 */
[----:B0-----:R-:W-:-:S11]  /*0550*/  IADD3 R6, PT, PT, RZ, -R7, RZ ;  /* 0x80000007ff067210 */ /* 0x001fd60007ffe0ff */
[----:B------:R-:W-:Y:S01]  /*0560*/  @!P1 IMAD.IADD R19, R19, 0x1, -R14 ;  /* 0x0000000113139824 */ /* 0x000fe200078e0a0e */
[----:B------:R-:W-:-:S03]  /*0570*/  IADD3 R14, PT, PT, RZ, -R9, RZ ;  /* 0x80000009ff0e7210 */ /* 0x000fc60007ffe0ff */
[----:B------:R-:W-:Y:S01]  /*0580*/  @!P2 IMAD.MOV R19, RZ, RZ, -R19 ;  /* 0x000000ffff13a224 */ /* 0x000fe200078e0a13 */
[----:B------:R-:W-:Y:S01]  /*0590*/  @!P0 LOP3.LUT R19, RZ, R8, RZ, 0x33, !PT ;  /* 0x00000008ff138212 */ /* 0x000fe200078e33ff */
[----:B------:R-:W-:Y:S02]  /*05a0*/  HFMA2 R8, -RZ, RZ, 0, 0 ;  /* 0x00000000ff087431 */ /* 0x000fe400000001ff */
[----:B------:R-:W-:-:S04]  /*05b0*/  IMAD R13, R14, R17, RZ ;  /* 0x000000110e0d7224 */ /* 0x000fc800078e02ff */
[----:B------:R-:W-:Y:S01]  /*05c0*/  IMAD.HI.U32 R9, R9, R13, R8 ;  /* 0x0000000d09097227 */ /* 0x000fe200078e0008 */
[----:B------:R-:W-:Y:S02]  /*05d0*/  IADD3 R13, PT, PT, R19, UR5, RZ ;  /* 0x00000005130d7c10 */ /* 0x000fe4000fffe0ff */
[----:B------:R-:W-:Y:S01]  /*05e0*/  IABS R8, R15 ;  /* 0x0000000f00087213 */ /* 0x000fe20000000000 */
[----:B------:R-:W-:Y:S01]  /*05f0*/  IMAD R19, R6, R11, RZ ;  /* 0x0000000b06137224 */ /* 0x000fe200078e02ff */
[----:B------:R-:W-:Y:S01]  /*0600*/  MOV R6, RZ ;  /* 0x000000ff00067202 */ /* 0x000fe20000000f00 */
[----:B------:R-:W-:Y:S01]  /*0610*/  IMAD.HI.U32 R9, R9, R12, RZ ;  /* 0x0000000c09097227 */ /* 0x000fe200078e00ff */
[----:B------:R-:W-:-:S03]  /*0620*/  IABS R14, R13 ;  /* 0x0000000d000e7213 */ /* 0x000fc60000000000 */
[----:B------:R-:W-:-:S04]  /*0630*/  IMAD.HI.U32 R16, R7, R19, R6 ;  /* 0x0000001307107227 */ /* 0x000fc800078e0006 */
[----:B------:R-:W-:Y:S02]  /*0640*/  IMAD.MOV R7, RZ, RZ, -R18 ;  /* 0x000000ffff077224 */ /* 0x000fe400078e0a12 */
[----:B------:R-:W-:-:S04]  /*0650*/  IMAD.HI.U32 R19, R16, R8, RZ ;  /* 0x0000000810137227 */ /* 0x000fc800078e00ff */
[----:B------:R-:W-:Y:S01]  /*0660*/  IMAD R12, R9, R7, R12 ;  /* 0x00000007090c7224 */ /* 0x000fe200078e020c */
[----:B------:R-:W-:Y:S01]  /*0670*/  IADD3 R7, PT, PT, -R19, RZ, RZ ;  /* 0x000000ff13077210 */ /* 0x000fe20007ffe1ff */
[----:B------:R-:W-:-:S03]  /*0680*/  IMAD.HI.U32 R6, R16, R14, RZ ;  /* 0x0000000e10067227 */ /* 0x000fc600078e00ff */
[----:B------:R-:W-:Y:S01]  /*0690*/  ISETP.GT.U32.AND P3, PT, R17, R12, PT ;  /* 0x0000000c1100720c */ /* 0x000fe20003f64070 */
[C---:B------:R-:W-:Y:S01]  /*06a0*/  IMAD R8, R11.reuse, R7, R8 ;  /* 0x000000070b087224 */ /* 0x040fe200078e0208 */
[----:B------:R-:W-:Y:S02]  /*06b0*/  IADD3 R18, PT, PT, -R6, RZ, RZ ;  /* 0x000000ff06127210 */ /* 0x000fe40007ffe1ff */
[----:B------:R-:W-:Y:S02]  /*06c0*/  LOP3.LUT R7, R4, R3, RZ, 0x3c, !PT ;  /* 0x0000000304077212 */ /* 0x000fe400078e3cff */
[C---:B------:R-:W-:Y:S01]  /*06d0*/  ISETP.GT.U32.AND P1, PT, R11.reuse, R8, PT ;  /* 0x000000080b00720c */ /* 0x040fe20003f24070 */
[----:B------:R-:W-:Y:S01]  /*06e0*/  IMAD R14, R11, R18, R14 ;  /* 0x000000120b0e7224 */ /* 0x000fe200078e020e */
[----:B------:R-:W-:Y:S02]  /*06f0*/  ISETP.GE.AND P0, PT, R7, RZ, PT ;  /* 0x000000ff0700720c */ /* 0x000fe40003f06270 */
[----:B------:R-:W-:-:S02]  /*0700*/  LOP3.LUT R7, R15, R10, RZ, 0x3c, !PT ;  /* 0x0000000a0f077212 */ /* 0x000fc400078e3cff */
[----:B------:R-:W-:Y:S01]  /*0710*/  ISETP.GT.U32.AND P4, PT, R11, R14, PT ;  /* 0x0000000e0b00720c */ /* 0x000fe20003f84070 */
[----:B------:R-:W-:Y:S01]  /*0720*/  @!P3 IMAD.IADD R12, R12, 0x1, -R17 ;  /* 0x000000010c0cb824 */ /* 0x000fe200078e0a11 */
[----:B------:R-:W-:Y:S01]  /*0730*/  LOP3.LUT R18, RZ, R10, RZ, 0x33, !PT ;  /* 0x0000000aff127212 */ /* 0x000fe200078e33ff */
[----:B------:R-:W-:Y:S01]  /*0740*/  @!P3 VIADD R9, R9, 0x1 ;  /* 0x000000010909b836 */ /* 0x000fe20000000000 */
[----:B------:R-:W-:Y:S02]  /*0750*/  ISETP.NE.AND P3, PT, R3, RZ, PT ;  /* 0x000000ff0300720c */ /* 0x000fe40003f65270 */
[----:B------:R-:W-:Y:S02]  /*0760*/  ISETP.GE.U32.AND P5, PT, R12, R17, PT ;  /* 0x000000110c00720c */ /* 0x000fe40003fa6070 */
[----:B------:R-:W0:Y:S01]  /*0770*/  LDC R12, c[0x0][0x398] ;  /* 0x0000e600ff0c7b82 */ /* 0x000e220000000800 */
[----:B------:R-:W-:Y:S02]  /*0780*/  @!P1 IADD3 R8, PT, PT, R8, -R11, RZ ;  /* 0x8000000b08089210 */ /* 0x000fe40007ffe0ff */
[----:B------:R-:W-:-:S02]  /*0790*/  @!P1 IADD3 R19, PT, PT, R19, 0x1, RZ ;  /* 0x0000000113139810 */ /* 0x000fc40007ffe0ff */
[-C--:B------:R-:W-:Y:S02]  /*07a0*/  @!P4 IADD3 R14, PT, PT, R14, -R11.reuse, RZ ;  /* 0x8000000b0e0ec210 */ /* 0x080fe40007ffe0ff */
[-C--:B------:R-:W-:Y:S01]  /*07b0*/  ISETP.GE.U32.AND P2, PT, R8, R11.reuse, PT ;  /* 0x0000000b0800720c */ /* 0x080fe20003f46070 */
[----:B------:R-:W1:Y:S01]  /*07c0*/  LDC R17, c[0x0][0x3a8] ;  /* 0x0000ea00ff117b82 */ /* 0x000e620000000800 */
[----:B------:R-:W-:Y:S02]  /*07d0*/  ISETP.GE.U32.AND P6, PT, R14, R11, PT ;  /* 0x0000000b0e00720c */ /* 0x000fe40003fc6070 */
[----:B------:R-:W-:Y:S02]  /*07e0*/  LOP3.LUT R8, R13, R10, RZ, 0x3c, !PT ;  /* 0x0000000a0d087212 */ /* 0x000fe400078e3cff */
[----:B------:R-:W-:Y:S02]  /*07f0*/  @!P4 IADD3 R6, PT, PT, R6, 0x1, RZ ;  /* 0x000000010606c810 */ /* 0x000fe40007ffe0ff */
[----:B------:R-:W-:Y:S01]  /*0800*/  ISETP.GE.AND P4, PT, R8, RZ, PT ;  /* 0x000000ff0800720c */ /* 0x000fe20003f86270 */
[----:B------:R-:W2:Y:S01]  /*0810*/  LDC R14, c[0x0][0x3a4] ;  /* 0x0000e900ff0e7b82 */ /* 0x000ea20000000800 */
[----:B------:R-:W-:-:S02]  /*0820*/  @P5 IADD3 R9, PT, PT, R9, 0x1, RZ ;  /* 0x0000000109095810 */ /* 0x000fc40007ffe0ff */
[----:B------:R-:W-:Y:S01]  /*0830*/  ISETP.GE.AND P5, PT, R7, RZ, PT ;  /* 0x000000ff0700720c */ /* 0x000fe20003fa6270 */
[----:B------:R-:W-:Y:S01]  /*0840*/  @P2 VIADD R19, R19, 0x1 ;  /* 0x0000000113132836 */ /* 0x000fe20000000000 */
[----:B------:R-:W-:Y:S01]  /*0850*/  @!P0 IADD3 R9, PT, PT, -R9, RZ, RZ ;  /* 0x000000ff09098210 */ /* 0x000fe20007ffe1ff */
[----:B------:R-:W-:Y:S01]  /*0860*/  @P6 VIADD R6, R6, 0x1 ;  /* 0x0000000106066836 */ /* 0x000fe20000000000 */
[----:B------:R-:W-:Y:S02]  /*0870*/  ISETP.NE.AND P6, PT, R10, RZ, PT ;  /* 0x000000ff0a00720c */ /* 0x000fe40003fc5270 */
[----:B0-----:R-:W-:Y:S02]  /*0880*/  ISETP.GE.AND P1, PT, R15, R12, PT ;  /* 0x0000000c0f00720c */ /* 0x001fe40003f26270 */
[----:B------:R-:W-:Y:S02]  /*0890*/  @!P3 LOP3.LUT R9, RZ, R3, RZ, 0x33, !PT ;  /* 0x00000003ff09b212 */ /* 0x000fe400078e33ff */
[----:B------:R-:W-:-:S02]  /*08a0*/  @!P4 IADD3 R6, PT, PT, -R6, RZ, RZ ;  /* 0x000000ff0606c210 */ /* 0x000fc40007ffe1ff */
[-C--:B------:R-:W-:Y:S01]  /*08b0*/  ISETP.GE.AND P0, PT, R13, R12.reuse, PT ;  /* 0x0000000c0d00720c */ /* 0x080fe20003f06270 */
[----:B------:R-:W-:Y:S01]  /*08c0*/  IMAD R20, R9, R12, R13 ;  /* 0x0000000c09147224 */ /* 0x000fe200078e020d */
[----:B------:R-:W-:Y:S01]  /*08d0*/  SEL R7, R18, R6, !P6 ;  /* 0x0000000612077207 */ /* 0x000fe20007000000 */
[----:B------:R-:W-:Y:S02]  /*08e0*/  HFMA2 R6, -RZ, RZ, 0, 0 ;  /* 0x00000000ff067431 */ /* 0x000fe400000001ff */
[----:B------:R-:W-:Y:S01]  /*08f0*/  @!P5 IMAD.MOV R19, RZ, RZ, -R19 ;  /* 0x000000ffff13d224 */ /* 0x000fe200078e0a13 */
[----:B------:R-:W-:Y:S02]  /*0900*/  MOV R9, RZ ;  /* 0x000000ff00097202 */ /* 0x000fe40000000f00 */
[----:B--2---:R-:W-:Y:S01]  /*0910*/  VIADDMNMX R7, R7, 0x1, R14, PT ;  /* 0x0000000107077846 */ /* 0x004fe2000380010e */
[----:B-1----:R-:W-:Y:S06]  /*0920*/  @!P1 BRA `(.L_x_1) ;  /* 0x0000000000689947 */ /* 0x002fec0003800000 */
[----:B------:R-:W0:Y:S01]  /*0930*/  LDC R21, c[0x0][0x3a0] ;  /* 0x0000e800ff157b82 */ /* 0x000e220000000800 */
[----:B------:R-:W-:Y:S02]  /*0940*/  IADD3 R24, PT, PT, R15, -R12, RZ ;  /* 0x8000000c0f187210 */ /* 0x000fe40007ffe0ff */
[----:B0-----:R-:W-:-:S04]  /*0950*/  IABS R22, R21 ;  /* 0x0000001500167213 */ /* 0x001fc80000000000 */
[----:B------:R-:W0:Y:S08]  /*0960*/  I2F.RP R23, R22 ;  /* 0x0000001600177306 */ /* 0x000e300000209400 */
[----:B0-----:R-:W0:Y:S02]  /*0970*/  MUFU.RCP R23, R23 ;  /* 0x0000001700177308 */ /* 0x001e240000001000 */
[----:B0-----:R-:W-:-:S06]  /*0980*/  IADD3 R8, PT, PT, R23, 0xffffffe, RZ ;  /* 0x0ffffffe17087810 */ /* 0x001fcc0007ffe0ff */
[----:B------:R0:W1:Y:S02]  /*0990*/  F2I.FTZ.U32.TRUNC.NTZ R9, R8 ;  /* 0x0000000800097305 */ /* 0x000064000021f000 */
[----:B0-----:R-:W-:Y:S01]  /*09a0*/  MOV R8, RZ ;  /* 0x000000ff00087202 */ /* 0x001fe20000000f00 */
[----:B-1----:R-:W-:-:S04]  /*09b0*/  IMAD.MOV R25, RZ, RZ, -R9 ;  /* 0x000000ffff197224 */ /* 0x002fc800078e0a09 */
[----:B------:R-:W-:-:S04]  /*09c0*/  IMAD R25, R25, R22, RZ ;  /* 0x0000001619197224 */ /* 0x000fc800078e02ff */
[----:B------:R-:W-:Y:S01]  /*09d0*/  IMAD.HI.U32 R9, R9, R25, R8 ;  /* 0x0000001909097227 */ /* 0x000fe200078e0008 */
[----:B------:R-:W-:Y:S02]  /*09e0*/  IABS R25, R24 ;  /* 0x0000001800197213 */ /* 0x000fe40000000000 */
[----:B------:R-:W-:-:S03]  /*09f0*/  LOP3.LUT R24, R24, R21, RZ, 0x3c, !PT ;  /* 0x0000001518187212 */ /* 0x000fc600078e3cff */
[----:B------:R-:W-:Y:S01]  /*0a00*/  IMAD.HI.U32 R9, R9, R25, RZ ;  /* 0x0000001909097227 */ /* 0x000fe200078e00ff */
[----:B------:R-:W-:-:S03]  /*0a10*/  ISETP.GE.AND P3, PT, R24, RZ, PT ;  /* 0x000000ff1800720c */ /* 0x000fc60003f66270 */
[----:B------:R-:W-:-:S04]  /*0a20*/  IMAD.MOV R23, RZ, RZ, -R9 ;  /* 0x000000ffff177224 */ /* 0x000fc800078e0a09 */
[----:B------:R-:W-:-:S05]  /*0a30*/  IMAD R23, R22, R23, R25 ;  /* 0x0000001716177224 */ /* 0x000fca00078e0219 */
[----:B------:R-:W-:-:S13]  /*0a40*/  ISETP.GT.U32.AND P2, PT, R22, R23, PT ;  /* 0x000000171600720c */ /* 0x000fda0003f44070 */
[-C--:B------:R-:W-:Y:S02]  /*0a50*/  @!P2 IADD3 R23, PT, PT, R23, -R22.reuse, RZ ;  /* 0x800000161717a210 */ /* 0x080fe40007ffe0ff */
[----:B------:R-:W-:Y:S02]  /*0a60*/  @!P2 IADD3 R9, PT, PT, R9, 0x1, RZ ;  /* 0x000000010909a810 */ /* 0x000fe40007ffe0ff */
[----:B------:R-:W-:Y:S02]  /*0a70*/  ISETP.GE.U32.AND P1, PT, R23, R22, PT ;  /* 0x000000161700720c */ /* 0x000fe40003f26070 */
[----:B------:R-:W-:-:S11]  /*0a80*/  ISETP.NE.AND P2, PT, R21, RZ, PT ;  /* 0x000000ff1500720c */ /* 0x000fd60003f45270 */
[----:B------:R-:W-:-:S05]  /*0a90*/  @P1 VIADD R9, R9, 0x1 ;  /* 0x0000000109091836 */ /* 0x000fca0000000000 */
[----:B------:R-:W-:Y:S02]  /*0aa0*/  @!P3 IADD3 R9, PT, PT, -R9, RZ, RZ ;  /* 0x000000ff0909b210 */ /* 0x000fe40007ffe1ff */
[----:B------:R-:W-:-:S04]  /*0ab0*/  @!P2 LOP3.LUT R9, RZ, R21, RZ, 0x33, !PT ;  /* 0x00000015ff09a212 */ /* 0x000fc800078e33ff */
[----:B------:R-:W-:-:S07]  /*0ac0*/  IADD3 R9, PT, PT, R9, 0x1, RZ ;  /* 0x0000000109097810 */ /* 0x000fce0007ffe0ff */
.L_x_1:
[----:B------:R-:W-:Y:S05]  /*0ad0*/  BSYNC.RECONVERGENT B0 ;  /* 0x0000000000007941 */ /* 0x000fea0003800200 */
.L_x_0:
[----:B------:R-:W-:Y:S04]  /*0ae0*/  BSSY.RECONVERGENT B0, `(.L_x_2) ;  /* 0x0000011000007945 */ /* 0x000fe80003800200 */
[----:B------:R-:W-:Y:S05]  /*0af0*/  @!P0 BRA `(.L_x_3) ;  /* 0x00000000003c8947 */ /* 0x000fea0003800000 */
[----:B------:R-:W-:-:S05]  /*0b00*/  IMAD.IADD R13, R13, 0x1, -R12 ;  /* 0x000000010d0d7824 */ /* 0x000fca00078e0a0c */
[----:B------:R-:W-:Y:S02]  /*0b10*/  IABS R6, R13 ;  /* 0x0000000d00067213 */ /* 0x000fe40000000000 */
[----:B------:R-:W-:-:S03]  /*0b20*/  LOP3.LUT R10, R13, R10, RZ, 0x3c, !PT ;  /* 0x0000000a0d0a7212 */ /* 0x000fc600078e3cff */
[----:B------:R-:W-:Y:S01]  /*0b30*/  IMAD.HI.U32 R16, R16, R6, RZ ;  /* 0x0000000610107227 */ /* 0x000fe200078e00ff */
[----:B------:R-:W-:-:S04]  /*0b40*/  ISETP.GE.AND P2, PT, R10, RZ, PT ;  /* 0x000000ff0a00720c */ /* 0x000fc80003f46270 */
[----:B------:R-:W-:-:S05]  /*0b50*/  IADD3 R8, PT, PT, -R16, RZ, RZ ;  /* 0x000000ff10087210 */ /* 0x000fca0007ffe1ff */
[----:B------:R-:W-:-:S05]  /*0b60*/  IMAD R6, R11, R8, R6 ;  /* 0x000000080b067224 */ /* 0x000fca00078e0206 */
[----:B------:R-:W-:-:S13]  /*0b70*/  ISETP.GT.U32.AND P1, PT, R11, R6, PT ;  /* 0x000000060b00720c */ /* 0x000fda0003f24070 */
[-C--:B------:R-:W-:Y:S02]  /*0b80*/  @!P1 IADD3 R6, PT, PT, R6, -R11.reuse, RZ ;  /* 0x8000000b06069210 */ /* 0x080fe40007ffe0ff */
[----:B------:R-:W-:Y:S02]  /*0b90*/  @!P1 IADD3 R16, PT, PT, R16, 0x1, RZ ;  /* 0x0000000110109810 */ /* 0x000fe40007ffe0ff */
[----:B------:R-:W-:-:S13]  /*0ba0*/  ISETP.GE.U32.AND P0, PT, R6, R11, PT ;  /* 0x0000000b0600720c */ /* 0x000fda0003f06070 */
[----:B------:R-:W-:-:S05]  /*0bb0*/  @P0 VIADD R16, R16, 0x1 ;  /* 0x0000000110100836 */ /* 0x000fca0000000000 */
[----:B------:R-:W-:-:S04]  /*0bc0*/  @!P2 IADD3 R16, PT, PT, -R16, RZ, RZ ;  /* 0x000000ff1010a210 */ /* 0x000fc80007ffe1ff */
[----:B------:R-:W-:-:S04]  /*0bd0*/  SEL R6, R18, R16, !P6 ;  /* 0x0000001012067207 */ /* 0x000fc80007000000 */
[----:B------:R-:W-:-:S07]  /*0be0*/  IADD3 R6, PT, PT, R6, 0x1, RZ ;  /* 0x0000000106067810 */ /* 0x000fce0007ffe0ff */
.L_x_3:
[----:B------:R-:W-:Y:S05]  /*0bf0*/  BSYNC.RECONVERGENT B0 ;  /* 0x0000000000007941 */ /* 0x000fea0003800200 */
.L_x_2:
[----:B------:R-:W-:Y:S01]  /*0c00*/  ISETP.GE.AND P0, PT, R6, R7, PT ;  /* 0x000000070600720c */ /* 0x000fe20003f06270 */
[----:B------:R-:W-:Y:S01]  /*0c10*/  BSSY.RECONVERGENT B1, `(.L_x_4) ;  /* 0x000009f000017945 */ /* 0x000fe20003800200 */
[----:B------:R-:W-:Y:S01]  /*0c20*/  SEL R8, R18, R19, !P6 ;  /* 0x0000001312087207 */ /* 0x000fe20007000000 */
[----:B------:R-:W-:Y:S02]  /*0c30*/  HFMA2 R22, -RZ, RZ, 0, 0 ;  /* 0x00000000ff167431 */ /* 0x000fe400000001ff */
[----:B------:R-:W-:Y:S01]  /*0c40*/  IMAD R13, R20, R12, R15 ;  /* 0x0000000c140d7224 */ /* 0x000fe200078e020f */
[----:B------:R-:W-:-:S07]  /*0c50*/  VIADDMNMX R8, R8, 0x1, R17, PT ;  /* 0x0000000108087846 */ /* 0x000fce0003800111 */
[----:B------:R-:W-:Y:S05]  /*0c60*/  @P0 BRA `(.L_x_5) ;  /* 0x0000000800640947 */ /* 0x000fea0003800000 */
[----:B------:R-:W-:Y:S01]  /*0c70*/  IMAD.IADD R20, R8, 0x1, -R9 ;  /* 0x0000000108147824 */ /* 0x000fe200078e0a09 */
[----:B------:R-:W-:Y:S01]  /*0c80*/  MOV R22, RZ ;  /* 0x000000ff00167202 */ /* 0x000fe20000000f00 */
[----:B------:R-:W-:-:S03]  /*0c90*/  IMAD R13, R13, R14, RZ ;  /* 0x0000000e0d0d7224 */ /* 0x000fc600078e02ff */
[C---:B------:R-:W-:Y:S02]  /*0ca0*/  LOP3.LUT R10, R20.reuse, 0xf, RZ, 0xc0, !PT ;  /* 0x0000000f140a7812 */ /* 0x040fe400078ec0ff */
[C---:B------:R-:W-:Y:S02]  /*0cb0*/  LOP3.LUT R12, R20.reuse, 0x7, RZ, 0xc0, !PT ;  /* 0x00000007140c7812 */ /* 0x040fe400078ec0ff */
[----:B------:R-:W-:Y:S02]  /*0cc0*/  LOP3.LUT R21, R20, 0xfffffff0, RZ, 0xc0, !PT ;  /* 0xfffffff014157812 */ /* 0x000fe400078ec0ff */
[----:B------:R-:W-:Y:S02]  /*0cd0*/  IADD3 R11, PT, PT, R10, -0x1, RZ ;  /* 0xffffffff0a0b7810 */ /* 0x000fe40007ffe0ff */
[----:B------:R-:W-:Y:S01]  /*0ce0*/  IADD3 R15, PT, PT, R12, -0x1, RZ ;  /* 0xffffffff0c0f7810 */ /* 0x000fe20007ffe0ff */
[----:B------:R-:W-:Y:S01]  /*0cf0*/  IMAD.MOV R21, RZ, RZ, -R21 ;  /* 0x000000ffff157224 */ /* 0x000fe200078e0a15 */
[----:B------:R-:W-:-:S02]  /*0d00*/  ISETP.GE.U32.AND P1, PT, R11, 0x7, PT ;  /* 0x000000070b00780c */ /* 0x000fc40003f26070 */
[----:B------:R-:W-:Y:S02]  /*0d10*/  ISETP.GE.U32.AND P0, PT, R15, 0x3, PT ;  /* 0x000000030f00780c */ /* 0x000fe40003f06070 */
[----:B------:R-:W-:-:S11]  /*0d20*/  LOP3.LUT R20, R20, 0x3, RZ, 0xc0, !PT ;  /* 0x0000000314147812 */ /* 0x000fd600078ec0ff */
.L_x_15:
[----:B------:R-:W-:Y:S01]  /*0d30*/  ISETP.GE.AND P2, PT, R9, R8, PT ;  /* 0x000000080900720c */ /* 0x000fe20003f46270 */
[----:B------:R-:W-:-:S12]  /*0d40*/  BSSY.RECONVERGENT B0, `(.L_x_6) ;  /* 0x0000088000007945 */ /* 0x000fd80003800200 */
[----:B------:R-:W-:Y:S05]  /*0d50*/  @P2 BRA `(.L_x_7) ;  /* 0x0000000800182947 */ /* 0x000fea0003800000 */
[----:B------:R-:W0:Y:S01]  /*0d60*/  LDCU UR5, c[0x0][0x3a8] ;  /* 0x00007500ff0577ac */ /* 0x000e220008000800 */
[-C--:B------:R-:W-:Y:S01]  /*0d70*/  IADD3 R11, PT, PT, -R8, R9.reuse, RZ ;  /* 0x00000009080b7210 */ /* 0x080fe20007ffe1ff */
[----:B------:R-:W-:Y:S01]  /*0d80*/  IMAD R23, R6, UR4, R13 ;  /* 0x0000000406177c24 */ /* 0x000fe2000f8e020d */
[----:B------:R-:W-:Y:S01]  /*0d90*/  BSSY.RECONVERGENT B2, `(.L_x_8) ;  /* 0x000003f000027945 */ /* 0x000fe20003800200 */
[----:B------:R-:W-:Y:S02]  /*0da0*/  ISETP.NE.AND P3, PT, R10, RZ, PT ;  /* 0x000000ff0a00720c */ /* 0x000fe40003f65270 */
[----:B------:R-:W-:Y:S02]  /*0db0*/  ISETP.GT.U32.AND P2, PT, R11, -0x10, PT ;  /* 0xfffffff00b00780c */ /* 0x000fe40003f44070 */
[----:B------:R-:W-:Y:S01]  /*0dc0*/  MOV R25, R9 ;  /* 0x0000000900197202 */ /* 0x000fe20000000f00 */
[----:B0-----:R-:W-:-:S10]  /*0dd0*/  IMAD R23, R23, UR5, RZ ;  /* 0x0000000517177c24 */ /* 0x001fd4000f8e02ff */
[----:B------:R-:W-:Y:S05]  /*0de0*/  @P2 BRA `(.L_x_9) ;  /* 0x0000000000e42947 */ /* 0x000fea0003800000 */
[----:B------:R-:W-:Y:S01]  /*0df0*/  IMAD R11, R0, R9, R23 ;  /* 0x00000009000b7224 */ /* 0x000fe200078e0217 */
[----:B------:R-:W-:Y:S01]  /*0e00*/  MOV R26, R21 ;  /* 0x00000015001a7202 */ /* 0x000fe20000000f00 */
[----:B------:R-:W-:-:S07]  /*0e10*/  IMAD.MOV.U32 R25, RZ, RZ, R9 ;  /* 0x000000ffff197224 */ /* 0x000fce00078e0009 */
.L_x_10:
[----:B------:R-:W0:Y:S02]  /*0e20*/  LDC.64 R18, c[0x0][0x388] ;  /* 0x0000e200ff127b82 */ /* 0x000e240000000a00 */
[----:B0-----:R-:W-:-:S05]  /*0e30*/  IMAD.WIDE R18, R11, 0x4, R18 ;  /* 0x000000040b127825 */ /* 0x001fca00078e0212 */
[----:B------:R-:W2:Y:S01]  /*0e40*/  LDG.E R29, desc[UR10][R18.64] ;  /* 0x0000000a121d7981 */ /* 0x000ea2000c1e1900 */
[----:B------:R-:W-:-:S05]  /*0e50*/  IMAD.WIDE R16, R0, 0x4, R18 ;  /* 0x0000000400107825 */ /* 0x000fca00078e0212 */
[----:B------:R0:W3:Y:S02]  /*0e60*/  LDG.E R28, desc[UR10][R16.64] ;  /* 0x0000000a101c7981 */ /* 0x0000e4000c1e1900 */
[----:B0-----:R-:W-:-:S05]  /*0e70*/  IMAD.WIDE R16, R0, 0x4, R16 ;  /* 0x0000000400107825 */ /* 0x001fca00078e0210 */
[----:B------:R0:W4:Y:S01]  /*0e80*/  LDG.E R27, desc[UR10][R16.64] ;  /* 0x0000000a101b7981 */ /* 0x000122000c1e1900 */
[----:B------:R-:W-:-:S05]  /*0e90*/  IMAD.WIDE R14, R0, 0x4, R16 ;  /* 0x00000004000e7825 */ /* 0x000fca00078e0210 */
[----:B------:R-:W5:Y:S01]  /*0ea0*/  LDG.E R24, desc[UR10][R14.64] ;  /* 0x0000000a0e187981 */ /* 0x000f62000c1e1900 */
[----:B0-----:R-:W-:-:S05]  /*0eb0*/  IMAD.WIDE R16, R0, 0x4, R14 ;  /* 0x0000000400107825 */ /* 0x001fca00078e020e */
[----:B------:R3:W5:Y:S01]  /*0ec0*/  LDG.E R14, desc[UR10][R16.64] ;  /* 0x0000000a100e7981 */ /* 0x000762000c1e1900 */
[----:B------:R-:W-:-:S04]  /*0ed0*/  IMAD.WIDE R18, R0, 0x4, R16 ;  /* 0x0000000400127825 */ /* 0x000fc800078e0210 */
[----:B--2---:R-:W-:Y:S02]  /*0ee0*/  FADD R29, R29, R22 ;  /* 0x000000161d1d7221 */ /* 0x004fe40000000000 */
[----:B------:R0:W2:Y:S02]  /*0ef0*/  LDG.E R22, desc[UR10][R18.64] ;  /* 0x0000000a12167981 */ /* 0x0000a4000c1e1900 */
[----:B---3--:R-:W-:Y:S01]  /*0f00*/  FADD R16, R29, R28 ;  /* 0x0000001c1d107221 */ /* 0x008fe20000000000 */
[----:B0-----:R-:W-:-:S05]  /*0f10*/  IMAD.WIDE R18, R0, 0x4, R18 ;  /* 0x0000000400127825 */ /* 0x001fca00078e0212 */
[----:B------:R5:W3:Y:S01]  /*0f20*/  LDG.E R15, desc[UR10][R18.64] ;  /* 0x0000000a120f7981 */ /* 0x000ae2000c1e1900 */
[----:B------:R-:W-:-:S04]  /*0f30*/  IMAD.WIDE R28, R0, 0x4, R18 ;  /* 0x00000004001c7825 */ /* 0x000fc800078e0212 */
[----:B----4-:R-:W-:Y:S02]  /*0f40*/  FADD R17, R16, R27 ;  /* 0x0000001b10117221 */ /* 0x010fe40000000000 */
[----:B------:R0:W4:Y:S02]  /*0f50*/  LDG.E R27, desc[UR10][R28.64] ;  /* 0x0000000a1c1b7981 */ /* 0x000124000c1e1900 */
[----:B-----5:R-:W-:Y:S01]  /*0f60*/  FADD R19, R17, R24 ;  /* 0x0000001811137221 */ /* 0x020fe20000000000 */
[----:B0-----:R-:W-:-:S05]  /*0f70*/  IMAD.WIDE R28, R0, 0x4, R28 ;  /* 0x00000004001c7825 */ /* 0x001fca00078e021c */
[----:B------:R-:W5:Y:S01]  /*0f80*/  LDG.E R24, desc[UR10][R28.64] ;  /* 0x0000000a1c187981 */ /* 0x000f62000c1e1900 */
[----:B------:R-:W-:-:S04]  /*0f90*/  IMAD.WIDE R16, R0, 0x4, R28 ;  /* 0x0000000400107825 */ /* 0x000fc800078e021c */
[----:B------:R-:W-:Y:S02]  /*0fa0*/  FADD R19, R19, R14 ;  /* 0x0000000e13137221 */ /* 0x000fe40000000000 */
[----:B------:R0:W5:Y:S02]  /*0fb0*/  LDG.E R14, desc[UR10][R16.64] ;  /* 0x0000000a100e7981 */ /* 0x000164000c1e1900 */
[----:B0-----:R-:W-:-:S04]  /*0fc0*/  IMAD.WIDE R16, R0, 0x4, R16 ;  /* 0x0000000400107825 */ /* 0x001fc800078e0210 */
[----:B--2---:R-:W-:Y:S01]  /*0fd0*/  FADD R28, R19, R22 ;  /* 0x00000016131c7221 */ /* 0x004fe20000000000 */
[----:B------:R-:W-:Y:S01]  /*0fe0*/  IMAD.WIDE R18, R0, 0x4, R16 ;  /* 0x0000000400127825 */ /* 0x000fe200078e0210 */
[----:B------:R4:W2:Y:S03]  /*0ff0*/  LDG.E R22, desc[UR10][R16.64] ;  /* 0x0000000a10167981 */ /* 0x0008a6000c1e1900 */
[----:B---3--:R-:W-:Y:S02]  /*1000*/  FADD R28, R28, R15 ;  /* 0x0000000f1c1c7221 */ /* 0x008fe40000000000 */
[----:B------:R0:W3:Y:S02]  /*1010*/  LDG.E R15, desc[UR10][R18.64] ;  /* 0x0000000a120f7981 */ /* 0x0000e4000c1e1900 */
[----:B----4-:R-:W-:Y:S01]  /*1020*/  FADD R17, R28, R27 ;  /* 0x0000001b1c117221 */ /* 0x010fe20000000000 */
[----:B0-----:R-:W-:-:S05]  /*1030*/  IMAD.WIDE R18, R0, 0x4, R18 ;  /* 0x0000000400127825 */ /* 0x001fca00078e0212 */
[----:B------:R0:W4:Y:S01]  /*1040*/  LDG.E R27, desc[UR10][R18.64] ;  /* 0x0000000a121b7981 */ /* 0x000122000c1e1900 */
[----:B------:R-:W-:-:S04]  /*1050*/  IMAD.WIDE R28, R0, 0x4, R18 ;  /* 0x00000004001c7825 */ /* 0x000fc800078e0212 */
[----:B-----5:R-:W-:Y:S02]  /*1060*/  FADD R17, R17, R24 ;  /* 0x0000001811117221 */ /* 0x020fe40000000000 */
[----:B------:R1:W5:Y:S02]  /*1070*/  LDG.E R24, desc[UR10][R28.64] ;  /* 0x0000000a1c187981 */ /* 0x000364000c1e1900 */
[----:B0-----:R-:W-:Y:S01]  /*1080*/  FADD R19, R17, R14 ;  /* 0x0000000e11137221 */ /* 0x001fe20000000000 */
[----:B-1----:R-:W-:-:S05]  /*1090*/  IMAD.WIDE R28, R0, 0x4, R28 ;  /* 0x00000004001c7825 */ /* 0x002fca00078e021c */
[----:B------:R-:W5:Y:S01]  /*10a0*/  LDG.E R14, desc[UR10][R28.64] ;  /* 0x0000000a1c0e7981 */ /* 0x000f62000c1e1900 */
[----:B------:R-:W-:-:S06]  /*10b0*/  IMAD.WIDE R16, R0, 0x4, R28 ;  /* 0x0000000400107825 */ /* 0x000fcc00078e021c */
[----:B------:R-:W5:Y:S01]  /*10c0*/  LDG.E R16, desc[UR10][R16.64] ;  /* 0x0000000a10107981 */ /* 0x000f62000c1e1900 */
[----:B------:R-:W-:Y:S02]  /*10d0*/  IADD3 R26, PT, PT, R26, 0x10, RZ ;  /* 0x000000101a1a7810 */ /* 0x000fe40007ffe0ff */
[----:B------:R-:W-:Y:S02]  /*10e0*/  IADD3 R25, PT, PT, R25, 0x10, RZ ;  /* 0x0000001019197810 */ /* 0x000fe40007ffe0ff */
[----:B------:R-:W-:Y:S02]  /*10f0*/  ISETP.NE.AND P2, PT, R26, RZ, PT ;  /* 0x000000ff1a00720c */ /* 0x000fe40003f45270 */
[----:B------:R-:W-:Y:S01]  /*1100*/  IADD3 R11, PT, PT, R2, R11, RZ ;  /* 0x0000000b020b7210 */ /* 0x000fe20007ffe0ff */
[----:B--2---:R-:W-:-:S04]  /*1110*/  FADD R22, R19, R22 ;  /* 0x0000001613167221 */ /* 0x004fc80000000000 */
[----:B---3--:R-:W-:-:S04]  /*1120*/  FADD R22, R22, R15 ;  /* 0x0000000f16167221 */ /* 0x008fc80000000000 */
[----:B----4-:R-:W-:-:S04]  /*1130*/  FADD R27, R22, R27 ;  /* 0x0000001b161b7221 */ /* 0x010fc80000000000 */
[----:B-----5:R-:W-:-:S04]  /*1140*/  FADD R27, R27, R24 ;  /* 0x000000181b1b7221 */ /* 0x020fc80000000000 */
[----:B------:R-:W-:-:S04]  /*1150*/  FADD R27, R27, R14 ;  /* 0x0000000e1b1b7221 */ /* 0x000fc80000000000 */
[----:B------:R-:W-:Y:S01]  /*1160*/  FADD R22, R27, R16 ;  /* 0x000000101b167221 */ /* 0x000fe20000000000 */
[----:B------:R-:W-:Y:S06]  /*1170*/  @P2 BRA `(.L_x_10) ;  /* 0xfffffffc00282947 */ /* 0x000fec000383ffff */
.L_x_9:
[----:B------:R-:W-:Y:S05]  /*1180*/  BSYNC.RECONVERGENT B2 ;  /* 0x0000000000027941 */ /* 0x000fea0003800200 */
.L_x_8:
[----:B------:R-:W-:Y:S05]  /*1190*/  @!P3 BRA `(.L_x_7) ;  /* 0x000000040008b947 */ /* 0x000fea0003800000 */
[----:B------:R-:W-:Y:S01]  /*11a0*/  BSSY.RECONVERGENT B2, `(.L_x_11) ;  /* 0x000001e000027945 */ /* 0x000fe20003800200 */
[----:B------:R-:W-:-:S03]  /*11b0*/  ISETP.NE.AND P2, PT, R12, RZ, PT ;  /* 0x000000ff0c00720c */ /* 0x000fc60003f45270 */
[----:B------:R-:W-:Y:S10]  /*11c0*/  @!P1 BRA `(.L_x_12) ;  /* 0x00000000006c9947 */ /* 0x000ff40003800000 */
[----:B------:R-:W0:Y:S01]  /*11d0*/  LDC.64 R16, c[0x0][0x388] ;  /* 0x0000e200ff107b82 */ /* 0x000e220000000a00 */
[----:B------:R-:W-:-:S04]  /*11e0*/  IMAD R11, R0, R25, R23 ;  /* 0x00000019000b7224 */ /* 0x000fc800078e0217 */
[----:B0-----:R-:W-:-:S05]  /*11f0*/  IMAD.WIDE R16, R11, 0x4, R16 ;  /* 0x000000040b107825 */ /* 0x001fca00078e0210 */
[----:B------:R0:W2:Y:S01]  /*1200*/  LDG.E R11, desc[UR10][R16.64] ;  /* 0x0000000a100b7981 */ /* 0x0000a2000c1e1900 */
[----:B------:R-:W-:-:S05]  /*1210*/  IMAD.WIDE R14, R0, 0x4, R16 ;  /* 0x00000004000e7825 */ /* 0x000fca00078e0210 */
[----:B------:R1:W3:Y:S01]  /*1220*/  LDG.E R24, desc[UR10][R14.64] ;  /* 0x0000000a0e187981 */ /* 0x0002e2000c1e1900 */
[----:B------:R-:W-:-:S04]  /*1230*/  IMAD.WIDE R18, R0, 0x4, R14 ;  /* 0x0000000400127825 */ /* 0x000fc800078e020e */
[C---:B0-----:R-:W-:Y:S02]  /*1240*/  IMAD.WIDE R16, R0.reuse, 0x4, R18 ;  /* 0x0000000400107825 */ /* 0x041fe400078e0212 */
[----:B------:R-:W4:Y:S02]  /*1250*/  LDG.E R18, desc[UR10][R18.64] ;  /* 0x0000000a12127981 */ /* 0x000f24000c1e1900 */
[C---:B-1----:R-:W-:Y:S02]  /*1260*/  IMAD.WIDE R14, R0.reuse, 0x4, R16 ;  /* 0x00000004000e7825 */ /* 0x042fe400078e0210 */
[----:B------:R-:W5:Y:S02]  /*1270*/  LDG.E R16, desc[UR10][R16.64] ;  /* 0x0000000a10107981 */ /* 0x000f64000c1e1900 */
[C---:B------:R-:W-:Y:S02]  /*1280*/  IMAD.WIDE R26, R0.reuse, 0x4, R14 ;  /* 0x00000004001a7825 */ /* 0x040fe400078e020e */
[----:B------:R-:W5:Y:S02]  /*1290*/  LDG.E R14, desc[UR10][R14.64] ;  /* 0x0000000a0e0e7981 */ /* 0x000f64000c1e1900 */
[----:B------:R-:W-:-:S02]  /*12a0*/  IMAD.WIDE R28, R0, 0x4, R26 ;  /* 0x00000004001c7825 */ /* 0x000fc400078e021a */
[----:B------:R-:W5:Y:S04]  /*12b0*/  LDG.E R26, desc[UR10][R26.64] ;  /* 0x0000000a1a1a7981 */ /* 0x000f68000c1e1900 */
[----:B------:R0:W5:Y:S02]  /*12c0*/  LDG.E R19, desc[UR10][R28.64] ;  /* 0x0000000a1c137981 */ /* 0x000164000c1e1900 */
[----:B0-----:R-:W-:-:S06]  /*12d0*/  IMAD.WIDE R28, R0, 0x4, R28 ;  /* 0x00000004001c7825 */ /* 0x001fcc00078e021c */
[----:B------:R-:W5:Y:S01]  /*12e0*/  LDG.E R28, desc[UR10][R28.64] ;  /* 0x0000000a1c1c7981 */ /* 0x000f62000c1e1900 */
[----:B------:R-:W-:Y:S02]  /*12f0*/  VIADD R25, R25, 0x8 ;  /* 0x0000000819197836 */ /* 0x000fe40000000000 */
[----:B--2---:R-:W-:-:S04]  /*1300*/  FADD R11, R22, R11 ;  /* 0x0000000b160b7221 */ /* 0x004fc80000000000 */
[----:B---3--:R-:W-:-:S04]  /*1310*/  FADD R11, R11, R24 ;  /* 0x000000180b0b7221 */ /* 0x008fc80000000000 */
[----:B----4-:R-:W-:-:S04]  /*1320*/  FADD R11, R11, R18 ;  /* 0x000000120b0b7221 */ /* 0x010fc80000000000 */
[----:B-----5:R-:W-:-:S04]  /*1330*/  FADD R11, R11, R16 ;  /* 0x000000100b0b7221 */ /* 0x020fc80000000000 */
[----:B------:R-:W-:-:S04]  /*1340*/  FADD R11, R11, R14 ;  /* 0x0000000e0b0b7221 */ /* 0x000fc80000000000 */
[----:B------:R-:W-:-:S04]  /*1350*/  FADD R14, R11, R26 ;  /* 0x0000001a0b0e7221 */ /* 0x000fc80000000000 */
[----:B------:R-:W-:-:S04]  /*1360*/  FADD R19, R14, R19 ;  /* 0x000000130e137221 */ /* 0x000fc80000000000 */
[----:B------:R-:W-:-:S07]  /*1370*/  FADD R22, R19, R28 ;  /* 0x0000001c13167221 */ /* 0x000fce0000000000 */
.L_x_12:
[----:B------:R-:W-:Y:S05]  /*1380*/  BSYNC.RECONVERGENT B2 ;  /* 0x0000000000027941 */ /* 0x000fea0003800200 */
.L_x_11:
[----:B------:R-:W-:Y:S05]  /*1390*/  @!P2 BRA `(.L_x_7) ;  /* 0x000000000088a947 */ /* 0x000fea0003800000 */
[----:B------:R-:W-:Y:S01]  /*13a0*/  BSSY.RECONVERGENT B2, `(.L_x_13) ;  /* 0x0000012000027945 */ /* 0x000fe20003800200 */
[----:B------:R-:W-:-:S03]  /*13b0*/  ISETP.NE.AND P2, PT, R20, RZ, PT ;  /* 0x000000ff1400720c */ /* 0x000fc60003f45270 */
[----:B------:R-:W-:Y:S10]  /*13c0*/  @!P0 BRA `(.L_x_14) ;  /* 0x00000000003c8947 */ /* 0x000ff40003800000 */
[----:B------:R-:W0:Y:S01]  /*13d0*/  LDC.64 R26, c[0x0][0x388] ;  /* 0x0000e200ff1a7b82 */ /* 0x000e220000000a00 */
[----:B------:R-:W-:-:S04]  /*13e0*/  IMAD R11, R0, R25, R23 ;  /* 0x00000019000b7224 */ /* 0x000fc800078e0217 */
[----:B0-----:R-:W-:-:S04]  /*13f0*/  IMAD.WIDE R26, R11, 0x4, R26 ;  /* 0x000000040b1a7825 */ /* 0x001fc800078e021a */
[C---:B------:R-:W-:Y:S02]  /*1400*/  IMAD.WIDE R18, R0.reuse, 0x4, R26 ;  /* 0x0000000400127825 */ /* 0x040fe400078e021a */
[----:B------:R-:W2:Y:S02]  /*1410*/  LDG.E R27, desc[UR10][R26.64] ;  /* 0x0000000a1a1b7981 */ /* 0x000ea4000c1e1900 */
[C---:B------:R-:W-:Y:S02]  /*1420*/  IMAD.WIDE R16, R0.reuse, 0x4, R18 ;  /* 0x0000000400107825 */ /* 0x040fe400078e0212 */
[----:B------:R-:W3:Y:S02]  /*1430*/  LDG.E R19, desc[UR10][R18.64] ;  /* 0x0000000a12137981 */ /* 0x000ee4000c1e1900 */
[----:B------:R-:W-:Y:S02]  /*1440*/  IMAD.WIDE R14, R0, 0x4, R16 ;  /* 0x00000004000e7825 */ /* 0x000fe400078e0210 */
[----:B------:R-:W4:Y:S04]  /*1450*/  LDG.E R17, desc[UR10][R16.64] ;  /* 0x0000000a10117981 */ /* 0x000f28000c1e1900 */
[----:B------:R-:W5:Y:S01]  /*1460*/  LDG.E R15, desc[UR10][R14.64] ;  /* 0x0000000a0e0f7981 */ /* 0x000f62000c1e1900 */
[----:B------:R-:W-:Y:S01]  /*1470*/  IADD3 R25, PT, PT, R25, 0x4, RZ ;  /* 0x0000000419197810 */ /* 0x000fe20007ffe0ff */
[----:B--2---:R-:W-:-:S04]  /*1480*/  FADD R22, R22, R27 ;  /* 0x0000001b16167221 */ /* 0x004fc80000000000 */
[----:B---3--:R-:W-:-:S04]  /*1490*/  FADD R22, R22, R19 ;  /* 0x0000001316167221 */ /* 0x008fc80000000000 */
[----:B----4-:R-:W-:-:S04]  /*14a0*/  FADD R22, R22, R17 ;  /* 0x0000001116167221 */ /* 0x010fc80000000000 */
[----:B-----5:R-:W-:-:S07]  /*14b0*/  FADD R22, R22, R15 ;  /* 0x0000000f16167221 */ /* 0x020fce0000000000 */
.L_x_14:
[----:B------:R-:W-:Y:S05]  /*14c0*/  BSYNC.RECONVERGENT B2 ;  /* 0x0000000000027941 */ /* 0x000fea0003800200 */
.L_x_13:
[----:B------:R-:W-:Y:S05]  /*14d0*/  @!P2 BRA `(.L_x_7) ;  /* 0x000000000038a947 */ /* 0x000fea0003800000 */
[----:B------:R-:W0:Y:S01]  /*14e0*/  LDC.64 R14, c[0x0][0x388] ;  /* 0x0000e200ff0e7b82 */ /* 0x000e220000000a00 */
[----:B------:R-:W-:-:S04]  /*14f0*/  IMAD R23, R0, R25, R23 ;  /* 0x0000001900177224 */ /* 0x000fc800078e0217 */
[----:B0-----:R-:W-:-:S05]  /*1500*/  IMAD.WIDE R14, R23, 0x4, R14 ;  /* 0x00000004170e7825 */ /* 0x001fca00078e020e */
[----:B------:R-:W2:Y:S01]  /*1510*/  LDG.E R11, desc[UR10][R14.64] ;  /* 0x0000000a0e0b7981 */ /* 0x000ea2000c1e1900 */
[----:B------:R-:W-:Y:S01]  /*1520*/  ISETP.NE.AND P2, PT, R20, 0x1, PT ;  /* 0x000000011400780c */ /* 0x000fe20003f45270 */
[----:B--2---:R-:W-:-:S12]  /*1530*/  FADD R22, R22, R11 ;  /* 0x0000000b16167221 */ /* 0x004fd80000000000 */
[----:B------:R-:W-:Y:S05]  /*1540*/  @!P2 BRA `(.L_x_7) ;  /* 0x00000000001ca947 */ /* 0x000fea0003800000 */
[----:B------:R-:W-:Y:S01]  /*1550*/  ISETP.NE.AND P2, PT, R20, 0x2, PT ;  /* 0x000000021400780c */ /* 0x000fe20003f45270 */
[----:B------:R-:W-:-:S12]  /*1560*/  IMAD.WIDE R14, R0, 0x4, R14 ;  /* 0x00000004000e7825 */ /* 0x000fd800078e020e */
[----:B------:R-:W-:Y:S02]  /*1570*/  @P2 IMAD.WIDE R16, R0, 0x4, R14 ;  /* 0x0000000400102825 */ /* 0x000fe400078e020e */
[----:B------:R-:W2:Y:S04]  /*1580*/  LDG.E R15, desc[UR10][R14.64] ;  /* 0x0000000a0e0f7981 */ /* 0x000ea8000c1e1900 */
[----:B------:R-:W3:Y:S01]  /*1590*/  @P2 LDG.E R17, desc[UR10][R16.64] ;  /* 0x0000000a10112981 */ /* 0x000ee2000c1e1900 */
[----:B--2---:R-:W-:-:S04]  /*15a0*/  FADD R22, R22, R15 ;  /* 0x0000000f16167221 */ /* 0x004fc80000000000 */
[----:B---3--:R-:W-:-:S07]  /*15b0*/  @P2 FADD R22, R22, R17 ;  /* 0x0000001116162221 */ /* 0x008fce0000000000 */
.L_x_7:
[----:B------:R-:W-:Y:S05]  /*15c0*/  BSYNC.RECONVERGENT B0 ;  /* 0x0000000000007941 */ /* 0x000fea0003800200 */
.L_x_6:
[----:B------:R-:W-:-:S04]  /*15d0*/  IADD3 R6, PT, PT, R6, 0x1, RZ ;  /* 0x0000000106067810 */ /* 0x000fc80007ffe0ff */
[----:B------:R-:W-:-:S13]  /*15e0*/  ISETP.NE.AND P2, PT, R6, R7, PT ;  /* 0x000000070600720c */ /* 0x000fda0003f45270 */
[----:B------:R-:W-:Y:S05]  /*15f0*/  @P2 BRA `(.L_x_15) ;  /* 0xfffffff400cc2947 */ /* 0x000fea000383ffff */
.L_x_5:
[----:B------:R-:W-:Y:S05]  /*1600*/  BSYNC.RECONVERGENT B1 ;  /* 0x0000000000017941 */ /* 0x000fea0003800200 */
.L_x_4:
[----:B------:R-:W0:Y:S01]  /*1610*/  LDC.64 R6, c[0x0][0x3b0] ;  /* 0x0000ec00ff067b82 */ /* 0x000e220000000a00 */
[----:B------:R-:W1:Y:S01]  /*1620*/  LDCU UR5, c[0x0][0x380] ;  /* 0x00007000ff0577ac */ /* 0x000e620008000800 */
[----:B0-----:R-:W-:-:S05]  /*1630*/  IMAD.WIDE R6, R4, 0x4, R6 ;  /* 0x0000000404067825 */ /* 0x001fca00078e0206 */
[----:B------:R-:W2:Y:S01]  /*1640*/  LDG.E R9, desc[UR10][R6.64] ;  /* 0x0000000a06097981 */ /* 0x000ea2000c1e1900 */
[----:B------:R-:W-:-:S04]  /*1650*/  IADD3 R4, PT, PT, R5, R4, RZ ;  /* 0x0000000405047210 */ /* 0x000fc80007ffe0ff */
[----:B-1----:R-:W-:Y:S01]  /*1660*/  ISETP.GE.AND P0, PT, R4, UR5, PT ;  /* 0x0000000504007c0c */ /* 0x002fe2000bf06270 */
[----:B--2---:R-:W-:-:S05]  /*1670*/  FADD R9, R9, R22 ;  /* 0x0000001609097221 */ /* 0x004fca0000000000 */
[----:B------:R0:W-:Y:S07]  /*1680*/  STG.E desc[UR10][R6.64], R9 ;  /* 0x0000000906007986 */ /* 0x0001ee000c10190a */
[----:B------:R-:W-:Y:S05]  /*1690*/  @!P0 BRA `(.L_x_16) ;  /* 0xffffffe800bc8947 */ /* 0x000fea000383ffff */
[----:B------:R-:W-:Y:S05]  /*16a0*/  EXIT ;  /* 0x000000000000794d */ /* 0x000fea0003800000 */
.L_x_17:
[----:B------:R-:W-:-:S00]  /*16b0*/  BRA `(.L_x_17) ;  /* 0xfffffffc00fc7947 */ /* 0x000fc0000383ffff */
[----:B------:R-:W-:-:S00]  /*16c0*/  NOP ;  /* 0x0000000000007918 */ /* 0x000fc00000000000 */
        /* <DEDUP_REMOVED lines=11> */
.L_x_32:


//--------------------- .text._Z17im2col_gpu_kerneliPKfiiiiiiiPf --------------------------
	.section	.text._Z17im2col_gpu_kerneliPKfiiiiiiiPf,"ax",@progbits
	.align	128
        .global         _Z17im2col_gpu_kerneliPKfiiiiiiiPf
        .type           _Z17im2col_gpu_kerneliPKfiiiiiiiPf,@function
        .size           _Z17im2col_gpu_kerneliPKfiiiiiiiPf,(.L_x_33 - _Z17im2col_gpu_kerneliPKfiiiiiiiPf)
        .other          _Z17im2col_gpu_kerneliPKfiiiiiiiPf,@"STO_CUDA_ENTRY STV_DEFAULT"
_Z17im2col_gpu_kerneliPKfiiiiiiiPf:
.text._Z17im2col_gpu_kerneliPKfiiiiiiiPf:
        /* <DEDUP_REMOVED lines=8> */
[----:B------:R-:W0:Y:S02]  /*0080*/  LDC R5, c[0x0][0x398] ;  /* 0x0000e600ff057b82 */ /* 0x000e240000000800 */
[----:B0-----:R-:W-:-:S13]  /*0090*/  ISETP.GE.AND P0, PT, R5, 0x1, PT ;  /* 0x000000010500780c */ /* 0x001fda0003f06270 */
[----:B------:R-:W-:Y:S05]  /*00a0*/  @!P0 EXIT ;  /* 0x000000000000894d */ /* 0x000fea0003800000 */
[----:B------:R-:W0:Y:S01]  /*00b0*/  LDC R7, c[0x0][0x3a8] ;  /* 0x0000ea00ff077b82 */ /* 0x000e220000000800 */
[----:B------:R-:W1:Y:S01]  /*00c0*/  LDCU UR4, c[0x0][0x3a4] ;  /* 0x00007480ff0477ac */ /* 0x000e620008000800 */
[C---:B------:R-:W-:Y:S01]  /*00d0*/  IMAD R6, R5.reuse, R5, RZ ;  /* 0x0000000505067224 */ /* 0x040fe200078e02ff */
[C---:B------:R-:W-:Y:S02]  /*00e0*/  LOP3.LUT R3, R5.reuse, 0x7, RZ, 0xc0, !PT ;  /* 0x0000000705037812 */ /* 0x040fe400078ec0ff */
[C---:B------:R-:W-:Y:S01]  /*00f0*/  LOP3.LUT R4, R5.reuse, 0x3, RZ, 0xc0, !PT ;  /* 0x0000000305047812 */ /* 0x040fe200078ec0ff */
[----:B------:R-:W2:Y:S01]  /*0100*/  LDCU.64 UR6, c[0x0][0x358] ;  /* 0x00006b00ff0677ac */ /* 0x000ea20008000a00 */
[----:B------:R-:W-:Y:S01]  /*0110*/  LOP3.LUT R5, R5, 0x7ffffff8, RZ, 0xc0, !PT ;  /* 0x7ffffff805057812 */ /* 0x000fe200078ec0ff */
[----:B------:R-:W3:Y:S01]  /*0120*/  LDCU UR12, c[0x0][0x394] ;  /* 0x00007280ff0c77ac */ /* 0x000ee20008000800 */
[----:B------:R-:W4:Y:S01]  /*0130*/  LDCU.64 UR10, c[0x0][0x388] ;  /* 0x00007100ff0a77ac */ /* 0x000f220008000a00 */
[----:B-1----:R-:W-:-:S02]  /*0140*/  IMAD R6, R6, UR4, RZ ;  /* 0x0000000406067c24 */ /* 0x002fc4000f8e02ff */
[----:B0-234-:R-:W-:-:S07]  /*0150*/  IMAD R7, R7, UR4, RZ ;  /* 0x0000000407077c24 */ /* 0x01dfce000f8e02ff */
.L_x_30:
[----:B0-----:R-:W0:Y:S01]  /*0160*/  LDC R11, c[0x0][0x3a8] ;  /* 0x0000ea00ff0b7b82 */ /* 0x001e220000000800 */
[----:B-1----:R-:W-:Y:S01]  /*0170*/  IABS R14, R2 ;  /* 0x00000002000e7213 */ /* 0x002fe20000000000 */
[----:B------:R-:W1:Y:S01]  /*0180*/  LDCU UR4, c[0x0][0x3a0] ;  /* 0x00007400ff0477ac */ /* 0x000e620008000800 */
[----:B--2---:R-:W2:Y:S05]  /*0190*/  LDCU.64 UR8, c[0x0][0x390] ;  /* 0x00007200ff0877ac */ /* 0x004eaa0008000a00 */
[----:B---3--:R-:W3:Y:S08]  /*01a0*/  LDC R0, c[0x0][0x3a4] ;  /* 0x0000e900ff007b82 */ /* 0x008ef00000000800 */
[----:B------:R-:W1:Y:S01]  /*01b0*/  LDC R15, c[0x0][0x39c] ;  /* 0x0000e700ff0f7b82 */ /* 0x000e620000000800 */
[----:B0-----:R-:W-:-:S07]  /*01c0*/  IABS R12, R11 ;  /* 0x0000000b000c7213 */ /* 0x001fce0000000000 */
[----:B------:R-:W0:Y:S01]  /*01d0*/  LDC.64 R16, c[0x0][0x3b0] ;  /* 0x0000ec00ff107b82 */ /* 0x000e220000000a00 */
[----:B------:R-:W4:Y:S08]  /*01e0*/  I2F.RP R10, R12 ;  /* 0x0000000c000a7306 */ /* 0x000f300000209400 */
[----:B----4-:R-:W4:Y:S02]  /*01f0*/  MUFU.RCP R10, R10 ;  /* 0x0000000a000a7308 */ /* 0x010f240000001000 */
[----:B----4-:R-:W-:Y:S01]  /*0200*/  VIADD R8, R10, 0xffffffe ;  /* 0x0ffffffe0a087836 */ /* 0x010fe20000000000 */
[----:B---3--:R-:W-:-:S05]  /*0210*/  IABS R10, R0 ;  /* 0x00000000000a7213 */ /* 0x008fca0000000000 */
[----:B------:R3:W4:Y:S02]  /*0220*/  F2I.FTZ.U32.TRUNC.NTZ R9, R8 ;  /* 0x0000000800097305 */ /* 0x000724000021f000 */
[----:B---3--:R-:W-:Y:S02]  /*0230*/  IMAD.MOV.U32 R8, RZ, RZ, RZ ;  /* 0x000000ffff087224 */ /* 0x008fe400078e00ff */
[----:B----4-:R-:W-:-:S04]  /*0240*/  IMAD.MOV R13, RZ, RZ, -R9 ;  /* 0x000000ffff0d7224 */ /* 0x010fc800078e0a09 */
[----:B------:R-:W-:-:S04]  /*0250*/  IMAD R13, R13, R12, RZ ;  /* 0x0000000c0d0d7224 */ /* 0x000fc800078e02ff */
[----:B------:R-:W-:Y:S02]  /*0260*/  IMAD.HI.U32 R9, R9, R13, R8 ;  /* 0x0000000d09097227 */ /* 0x000fe400078e0008 */
[----:B------:R-:W3:Y:S04]  /*0270*/  I2F.RP R13, R10 ;  /* 0x0000000a000d7306 */ /* 0x000ee80000209400 */
[----:B------:R-:W-:-:S04]  /*0280*/  IMAD.HI.U32 R8, R9, R14, RZ ;  /* 0x0000000e09087227 */ /* 0x000fc800078e00ff */
[----:B------:R-:W-:-:S04]  /*0290*/  IMAD.MOV R9, RZ, RZ, -R8 ;  /* 0x000000ffff097224 */ /* 0x000fc800078e0a08 */
[C---:B------:R-:W-:Y:S01]  /*02a0*/  IMAD R9, R12.reuse, R9, R14 ;  /* 0x000000090c097224 */ /* 0x040fe200078e020e */
[----:B---3--:R-:W3:Y:S04]  /*02b0*/  MUFU.RCP R13, R13 ;  /* 0x0000000d000d7308 */ /* 0x008ee80000001000 */
[----:B------:R-:W-:-:S13]  /*02c0*/  ISETP.GT.U32.AND P1, PT, R12, R9, PT ;  /* 0x000000090c00720c */ /* 0x000fda0003f24070 */
[----:B------:R-:W-:Y:S02]  /*02d0*/  @!P1 IMAD.IADD R9, R9, 0x1, -R12 ;  /* 0x0000000109099824 */ /* 0x000fe400078e0a0c */
[----:B---3--:R-:W-:Y:S02]  /*02e0*/  VIADD R14, R13, 0xffffffe ;  /* 0x0ffffffe0d0e7836 */ /* 0x008fe40000000000 */
[----:B------:R-:W-:Y:S01]  /*02f0*/  @!P1 VIADD R8, R8, 0x1 ;  /* 0x0000000108089836 */ /* 0x000fe20000000000 */
[----:B------:R-:W-:Y:S02]  /*0300*/  ISETP.GE.U32.AND P0, PT, R9, R12, PT ;  /* 0x0000000c0900720c */ /* 0x000fe40003f06070 */
[----:B------:R-:W-:Y:S01]  /*0310*/  LOP3.LUT R12, R2, R11, RZ, 0x3c, !PT ;  /* 0x0000000b020c7212 */ /* 0x000fe200078e3cff */
[----:B------:R-:W3:Y:S01]  /*0320*/  F2I.FTZ.U32.TRUNC.NTZ R9, R14 ;  /* 0x0000000e00097305 */ /* 0x000ee2000021f000 */
[----:B------:R-:W-:Y:S02]  /*0330*/  ISETP.NE.AND P1, PT, R11, RZ, PT ;  /* 0x000000ff0b00720c */ /* 0x000fe40003f25270 */
[----:B------:R-:W-:-:S07]  /*0340*/  ISETP.GE.AND P2, PT, R12, RZ, PT ;  /* 0x000000ff0c00720c */ /* 0x000fce0003f46270 */
[----:B------:R-:W-:-:S04]  /*0350*/  @P0 VIADD R8, R8, 0x1 ;  /* 0x0000000108080836 */ /* 0x000fc80000000000 */
[----:B------:R-:W-:Y:S02]  /*0360*/  IMAD.MOV.U32 R19, RZ, RZ, R8 ;  /* 0x000000ffff137224 */ /* 0x000fe400078e0008 */
[----:B---3--:R-:W-:Y:S02]  /*0370*/  IMAD.MOV R13, RZ, RZ, -R9 ;  /* 0x000000ffff0d7224 */ /* 0x008fe400078e0a09 */
[----:B------:R-:W-:Y:S01]  /*0380*/  @!P2 IMAD.MOV R19, RZ, RZ, -R19 ;  /* 0x000000ffff13a224 */ /* 0x000fe200078e0a13 */
[----:B------:R-:W-:Y:S01]  /*0390*/  @!P1 LOP3.LUT R19, RZ, R11, RZ, 0x33, !PT ;  /* 0x0000000bff139212 */ /* 0x000fe200078e33ff */
[----:B------:R-:W-:Y:S02]  /*03a0*/  IMAD R13, R13, R10, RZ ;  /* 0x0000000a0d0d7224 */ /* 0x000fe400078e02ff */
[----:B------:R-:W-:Y:S01]  /*03b0*/  IMAD.MOV.U32 R8, RZ, RZ, RZ ;  /* 0x000000ffff087224 */ /* 0x000fe200078e00ff */
[----:B------:R-:W-:-:S03]  /*03c0*/  IABS R12, R19 ;  /* 0x00000013000c7213 */ /* 0x000fc60000000000 */
[----:B------:R-:W-:-:S04]  /*03d0*/  IMAD.HI.U32 R8, R9, R13, R8 ;  /* 0x0000000d09087227 */ /* 0x000fc800078e0008 */
[----:B------:R-:W-:-:S04]  /*03e0*/  IMAD.MOV.U32 R9, RZ, RZ, R12 ;  /* 0x000000ffff097224 */ /* 0x000fc800078e000c */
[----:B------:R-:W-:-:S04]  /*03f0*/  IMAD.HI.U32 R8, R8, R9, RZ ;  /* 0x0000000908087227 */ /* 0x000fc800078e00ff */
[----:B------:R-:W-:-:S04]  /*0400*/  IMAD.MOV R12, RZ, RZ, -R8 ;  /* 0x000000ffff0c7224 */ /* 0x000fc800078e0a08 */
[----:B------:R-:W-:-:S05]  /*0410*/  IMAD R9, R10, R12, R9 ;  /* 0x0000000c0a097224 */ /* 0x000fca00078e0209 */
[----:B------:R-:W-:-:S13]  /*0420*/  ISETP.GT.U32.AND P1, PT, R10, R9, PT ;  /* 0x000000090a00720c */ /* 0x000fda0003f24070 */
[----:B------:R-:W-:Y:S02]  /*0430*/  @!P1 IMAD.IADD R9, R9, 0x1, -R10 ;  /* 0x0000000109099824 */ /* 0x000fe400078e0a0a */
[----:B------:R-:W-:Y:S01]  /*0440*/  @!P1 VIADD R8, R8, 0x1 ;  /* 0x0000000108089836 */ /* 0x000fe20000000000 */
[----:B------:R-:W-:Y:S02]  /*0450*/  ISETP.NE.AND P1, PT, R0, RZ, PT ;  /* 0x000000ff0000720c */ /* 0x000fe40003f25270 */
[----:B------:R-:W-:Y:S02]  /*0460*/  ISETP.GE.U32.AND P0, PT, R9, R10, PT ;  /* 0x0000000a0900720c */ /* 0x000fe40003f06070 */
[----:B------:R-:W-:-:S04]  /*0470*/  LOP3.LUT R9, R19, R0, RZ, 0x3c, !PT ;  /* 0x0000000013097212 */ /* 0x000fc800078e3cff */
[----:B------:R-:W-:-:S07]  /*0480*/  ISETP.GE.AND P2, PT, R9, RZ, PT ;  /* 0x000000ff0900720c */ /* 0x000fce0003f46270 */
[----:B------:R-:W-:-:S04]  /*0490*/  @P0 VIADD R8, R8, 0x1 ;  /* 0x0000000108080836 */ /* 0x000fc80000000000 */
[----:B------:R-:W-:Y:S02]  /*04a0*/  IMAD.MOV.U32 R13, RZ, RZ, R8 ;  /* 0x000000ffff0d7224 */ /* 0x000fe400078e0008 */
[----:B------:R-:W-:Y:S02]  /*04b0*/  IMAD.MOV R8, RZ, RZ, -R19 ;  /* 0x000000ffff087224 */ /* 0x000fe400078e0a13 */
[----:B------:R-:W-:Y:S01]  /*04c0*/  @!P2 IMAD.MOV R13, RZ, RZ, -R13 ;  /* 0x000000ffff0da224 */ /* 0x000fe200078e0a0d */
[----:B------:R-:W-:Y:S01]  /*04d0*/  @!P1 LOP3.LUT R13, RZ, R0, RZ, 0x33, !PT ;  /* 0x00000000ff0d9212 */ /* 0x000fe200078e33ff */
[----:B------:R-:W-:-:S04]  /*04e0*/  IMAD R12, R11, R8, R2 ;  /* 0x000000080b0c7224 */ /* 0x000fc800078e0202 */
[----:B------:R-:W-:-:S04]  /*04f0*/  IMAD.MOV R9, RZ, RZ, -R13 ;  /* 0x000000ffff097224 */ /* 0x000fc800078e0a0d */
[----:B------:R-:W-:Y:S02]  /*0500*/  IMAD R0, R0, R9, R19 ;  /* 0x0000000900007224 */ /* 0x000fe400078e0213 */
[--C-:B-1----:R-:W-:Y:S02]  /*0510*/  IMAD R9, R12, UR4, -R15.reuse ;  /* 0x000000040c097c24 */ /* 0x102fe4000f8e0a0f */
[----:B------:R-:W-:Y:S02]  /*0520*/  IMAD R8, R0, UR4, -R15 ;  /* 0x0000000400087c24 */ /* 0x000fe4000f8e0a0f */
[----:B------:R-:W-:Y:S02]  /*0530*/  IMAD R0, R6, R13, R0 ;  /* 0x0000000d06007224 */ /* 0x000fe400078e0200 */
[----:B--2---:R-:W-:Y:S02]  /*0540*/  IMAD R10, R13, UR8, R8 ;  /* 0x000000080d0a7c24 */ /* 0x004fe4000f8e0208 */
[----:B------:R-:W-:-:S02]  /*0550*/  IMAD R13, R0, R11, R12 ;  /* 0x0000000b000d7224 */ /* 0x000fc400078e020c */
[----:B------:R-:W-:Y:S02]  /*0560*/  IMAD R10, R10, UR9, R9 ;  /* 0x000000090a0a7c24 */ /* 0x000fe4000f8e0209 */
[----:B------:R-:W-:Y:S02]  /*0570*/  IMAD.MOV.U32 R11, RZ, RZ, RZ ;  /* 0x000000ffff0b7224 */ /* 0x000fe400078e00ff */
[----:B0-----:R-:W-:Y:S01]  /*0580*/  IMAD.WIDE R16, R13, 0x4, R16 ;  /* 0x000000040d107825 */ /* 0x001fe200078e0210 */
[----:B------:R-:W-:-:S07]  /*0590*/  SHF.R.S32.HI R12, RZ, 0x1f, R10 ;  /* 0x0000001fff0c7819 */ /* 0x000fce000001140a */
.L_x_29:
[----:B0-----:R-:W0:Y:S01]  /*05a0*/  LDCU UR4, c[0x0][0x398] ;  /* 0x00007300ff0477ac */ /* 0x001e220008000800 */
[----:B------:R-:W-:Y:S02]  /*05b0*/  IMAD.IADD R13, R8, 0x1, R11 ;  /* 0x00000001080d7824 */ /* 0x000fe400078e020b */
[----:B------:R-:W-:Y:S01]  /*05c0*/  IMAD.MOV.U32 R20, RZ, RZ, RZ ;  /* 0x000000ffff147224 */ /* 0x000fe200078e00ff */
[----:B-1----:R-:W1:Y:S01]  /*05d0*/  LDCU UR5, c[0x0][0x394] ;  /* 0x00007280ff0577ac */ /* 0x002e620008000800 */
[----:B0-----:R-:W-:Y:S01]  /*05e0*/  UISETP.GE.U32.AND UP0, UPT, UR4, 0x8, UPT ;  /* 0x000000080400788c */ /* 0x001fe2000bf06070 */
[----:B-1----:R-:W-:-:S04]  /*05f0*/  IMAD.U32 R0, RZ, RZ, UR5 ;  /* 0x00000005ff007e24 */ /* 0x002fc8000f8e00ff */
[C---:B------:R-:W-:Y:S02]  /*0600*/  IMAD R21, R11.reuse, R0, RZ ;  /* 0x000000000b157224 */ /* 0x040fe400078e02ff */
[----:B------:R-:W-:-:S05]  /*0610*/  VIADD R11, R11, 0x1 ;  /* 0x000000010b0b7836 */ /* 0x000fca0000000000 */
[----:B------:R-:W-:Y:S01]  /*0620*/  ISETP.NE.AND P2, PT, R11, UR4, PT ;  /* 0x000000040b007c0c */ /* 0x000fe2000bf45270 */
[----:B--23--:R-:W-:-:S12]  /*0630*/  BRA.U !UP0, `(.L_x_18) ;  /* 0x0000000508487547 */ /* 0x00cfd8000b800000 */
[----:B------:R-:W0:Y:S01]  /*0640*/  LDCU UR4, c[0x0][0x390] ;  /* 0x00007200ff0477ac */ /* 0x000e220008000800 */
[----:B------:R-:W-:Y:S01]  /*0650*/  IMAD.MOV.U32 R20, RZ, RZ, RZ ;  /* 0x000000ffff147224 */ /* 0x000fe200078e00ff */
[----:B0-----:R-:W-:-:S13]  /*0660*/  ISETP.GE.AND P1, PT, R13, UR4, PT ;  /* 0x000000040d007c0c */ /* 0x001fda000bf26270 */
.L_x_19:
[----:B-1----:R-:W-:Y:S02]  /*0670*/  IMAD.IADD R22, R9, 0x1, R20 ;  /* 0x0000000109167824 */ /* 0x002fe400078e0214 */
[----:B------:R-:W-:Y:S02]  /*0680*/  IMAD.U32 R0, RZ, RZ, UR12 ;  /* 0x0000000cff007e24 */ /* 0x000fe4000f8e00ff */
[----:B------:R-:W-:Y:S01]  /*0690*/  IMAD.MOV.U32 R23, RZ, RZ, RZ ;  /* 0x000000ffff177224 */ /* 0x000fe200078e00ff */
[----:B------:R-:W-:Y:S02]  /*06a0*/  LOP3.LUT R14, R13, R22, RZ, 0xfc, !PT ;  /* 0x000000160d0e7212 */ /* 0x000fe400078efcff */
[----:B------:R-:W-:-:S04]  /*06b0*/  ISETP.GE.OR P0, PT, R22, R0, P1 ;  /* 0x000000001600720c */ /* 0x000fc80000f06670 */
[----:B------:R-:W-:-:S13]  /*06c0*/  ISETP.LT.OR P0, PT, R14, RZ, P0 ;  /* 0x000000ff0e00720c */ /* 0x000fda0000701670 */
[----:B------:R-:W-:-:S05]  /*06d0*/  @!P0 IMAD.IADD R15, R21, 0x1, R20 ;  /* 0x00000001150f8824 */ /* 0x000fca00078e0214 */
[----:B------:R-:W-:-:S04]  /*06e0*/  @!P0 IADD3 R14, P3, PT, R10, R15, RZ ;  /* 0x0000000f0a0e8210 */ /* 0x000fc80007f7e0ff */
[----:B------:R-:W-:Y:S02]  /*06f0*/  @!P0 LEA.HI.X.SX32 R15, R15, R12, 0x1, P3 ;  /* 0x0000000c0f0f8211 */ /* 0x000fe400018f0eff */
[----:B------:R-:W-:-:S04]  /*0700*/  @!P0 LEA R18, P3, R14, UR10, 0x2 ;  /* 0x0000000a0e128c11 */ /* 0x000fc8000f8610ff */
[----:B------:R-:W-:-:S05]  /*0710*/  @!P0 LEA.HI.X R19, R14, UR11, R15, 0x2, P3 ;  /* 0x0000000b0e138c11 */ /* 0x000fca00098f140f */
[----:B------:R-:W2:Y:S01]  /*0720*/  @!P0 LDG.E R23, desc[UR6][R18.64] ;  /* 0x0000000612178981 */ /* 0x000ea2000c1e1900 */
[----:B------:R-:W-:Y:S01]  /*0730*/  VIADD R14, R22, 0x1 ;  /* 0x00000001160e7836 */ /* 0x000fe20000000000 */
[--C-:B------:R-:W-:Y:S02]  /*0740*/  SHF.R.S32.HI R15, RZ, 0x1f, R21.reuse ;  /* 0x0000001fff0f7819 */ /* 0x100fe40000011415 */
[----:B------:R-:W-:Y:S02]  /*0750*/  SHF.R.S32.HI R24, RZ, 0x1f, R20 ;  /* 0x0000001fff187819 */ /* 0x000fe40000011414 */
[----:B------:R-:W-:Y:S02]  /*0760*/  ISETP.GE.OR P0, PT, R14, R0, P1 ;  /* 0x000000000e00720c */ /* 0x000fe40000f06670 */
[----:B------:R-:W-:Y:S02]  /*0770*/  LOP3.LUT R14, R13, R14, RZ, 0xfc, !PT ;  /* 0x0000000e0d0e7212 */ /* 0x000fe400078efcff */
[----:B------:R-:W-:-:S02]  /*0780*/  IADD3 R25, P3, P4, R10, R20, R21 ;  /* 0x000000140a197210 */ /* 0x000fc40007c7e015 */
[----:B------:R-:W-:Y:S02]  /*0790*/  ISETP.LT.OR P0, PT, R14, RZ, P0 ;  /* 0x000000ff0e00720c */ /* 0x000fe40000701670 */
[----:B------:R-:W-:Y:S02]  /*07a0*/  IADD3.X R24, PT, PT, R12, R24, R15, P3, P4 ;  /* 0x000000180c187210 */ /* 0x000fe40001fe840f */
[----:B------:R-:W-:-:S04]  /*07b0*/  LEA R14, P3, R25, UR10, 0x2 ;  /* 0x0000000a190e7c11 */ /* 0x000fc8000f8610ff */
[----:B------:R-:W-:Y:S01]  /*07c0*/  LEA.HI.X R15, R25, UR11, R24, 0x2, P3 ;  /* 0x0000000b190f7c11 */ /* 0x000fe200098f1418 */
[----:B------:R-:W-:Y:S01]  /*07d0*/  IMAD.MOV.U32 R25, RZ, RZ, RZ ;  /* 0x000000ffff197224 */ /* 0x000fe200078e00ff */
[----:B--2---:R0:W-:Y:S05]  /*07e0*/  STG.E desc[UR6][R16.64], R23 ;  /* 0x0000001710007986 */ /* 0x0041ea000c101906 */
[----:B------:R-:W2:Y:S01]  /*07f0*/  @!P0 LDG.E R25, desc[UR6][R14.64+0x4] ;  /* 0x000004060e198981 */ /* 0x000ea2000c1e1900 */
[----:B------:R-:W-:Y:S02]  /*0800*/  VIADD R18, R22, 0x2 ;  /* 0x0000000216127836 */ /* 0x000fe40000000000 */
[----:B------:R-:W-:-:S03]  /*0810*/  IMAD.MOV.U32 R27, RZ, RZ, RZ ;  /* 0x000000ffff1b7224 */ /* 0x000fc600078e00ff */
[----:B------:R-:W-:Y:S02]  /*0820*/  ISETP.GE.OR P0, PT, R18, R0, P1 ;  /* 0x000000001200720c */ /* 0x000fe40000f06670 */
[----:B------:R-:W-:-:S04]  /*0830*/  LOP3.LUT R18, R13, R18, RZ, 0xfc, !PT ;  /* 0x000000120d127212 */ /* 0x000fc800078efcff */
[----:B------:R-:W-:Y:S01]  /*0840*/  ISETP.LT.OR P0, PT, R18, RZ, P0 ;  /* 0x000000ff1200720c */ /* 0x000fe20000701670 */
[----:B------:R-:W-:-:S04]  /*0850*/  IMAD.WIDE R18, R7, 0x4, R16 ;  /* 0x0000000407127825 */ /* 0x000fc800078e0210 */
[----:B------:R-:W-:Y:S01]  /*0860*/  VIADD R24, R22, 0x3 ;  /* 0x0000000316187836 */ /* 0x000fe20000000000 */
[----:B--2---:R1:W-:Y:S07]  /*0870*/  STG.E desc[UR6][R18.64], R25 ;  /* 0x0000001912007986 */ /* 0x0043ee000c101906 */
[----:B------:R-:W2:Y:S01]  /*0880*/  @!P0 LDG.E R27, desc[UR6][R14.64+0x8] ;  /* 0x000008060e1b8981 */ /* 0x000ea2000c1e1900 */
[----:B------:R-:W-:Y:S01]  /*0890*/  ISETP.GE.OR P0, PT, R24, R0, P1 ;  /* 0x000000001800720c */ /* 0x000fe20000f06670 */
[----:B0-----:R-:W-:Y:S01]  /*08a0*/  IMAD.WIDE R16, R7, 0x4, R18 ;  /* 0x0000000407107825 */ /* 0x001fe200078e0212 */
[----:B------:R-:W-:-:S03]  /*08b0*/  LOP3.LUT R24, R13, R24, RZ, 0xfc, !PT ;  /* 0x000000180d187212 */ /* 0x000fc600078efcff */
[----:B------:R-:W-:Y:S01]  /*08c0*/  IMAD.MOV.U32 R23, RZ, RZ, RZ ;  /* 0x000000ffff177224 */ /* 0x000fe200078e00ff */
[----:B------:R-:W-:Y:S01]  /*08d0*/  ISETP.LT.OR P0, PT, R24, RZ, P0 ;  /* 0x000000ff1800720c */ /* 0x000fe20000701670 */
[----:B------:R-:W-:Y:S01]  /*08e0*/  VIADD R24, R22, 0x4 ;  /* 0x0000000416187836 */ /* 0x000fe20000000000 */
[----:B--2---:R0:W-:Y:S11]  /*08f0*/  STG.E desc[UR6][R16.64], R27 ;  /* 0x0000001b10007986 */ /* 0x0041f6000c101906 */
[----:B------:R-:W2:Y:S01]  /*0900*/  @!P0 LDG.E R23, desc[UR6][R14.64+0xc] ;  /* 0x00000c060e178981 */ /* 0x000ea2000c1e1900 */
[----:B------:R-:W-:Y:S01]  /*0910*/  ISETP.GE.OR P0, PT, R24, R0, P1 ;  /* 0x000000001800720c */ /* 0x000fe20000f06670 */
[----:B-1----:R-:W-:Y:S01]  /*0920*/  IMAD.WIDE R18, R7, 0x4, R16 ;  /* 0x0000000407127825 */ /* 0x002fe200078e0210 */
[----:B------:R-:W-:-:S03]  /*0930*/  LOP3.LUT R24, R13, R24, RZ, 0xfc, !PT ;  /* 0x000000180d187212 */ /* 0x000fc600078efcff */
[----:B------:R-:W-:Y:S01]  /*0940*/  IMAD.MOV.U32 R25, RZ, RZ, RZ ;  /* 0x000000ffff197224 */ /* 0x000fe200078e00ff */
[----:B------:R-:W-:Y:S01]  /*0950*/  ISETP.LT.OR P0, PT, R24, RZ, P0 ;  /* 0x000000ff1800720c */ /* 0x000fe20000701670 */
[----:B------:R-:W-:Y:S01]  /*0960*/  VIADD R24, R22, 0x5 ;  /* 0x0000000516187836 */ /* 0x000fe20000000000 */
[----:B--2---:R1:W-:Y:S11]  /*0970*/  STG.E desc[UR6][R18.64], R23 ;  /* 0x0000001712007986 */ /* 0x0043f6000c101906 */
[----:B------:R-:W2:Y:S01]  /*0980*/  @!P0 LDG.E R25, desc[UR6][R14.64+0x10] ;  /* 0x000010060e198981 */ /* 0x000ea2000c1e1900 */
[----:B------:R-:W-:Y:S01]  /*0990*/  ISETP.GE.OR P0, PT, R24, R0, P1 ;  /* 0x000000001800720c */ /* 0x000fe20000f06670 */
[----:B0-----:R-:W-:Y:S01]  /*09a0*/  IMAD.WIDE R16, R7, 0x4, R18 ;  /* 0x0000000407107825 */ /* 0x001fe200078e0212 */
[----:B------:R-:W-:-:S02]  /*09b0*/  LOP3.LUT R24, R13, R24, RZ, 0xfc, !PT ;  /* 0x000000180d187212 */ /* 0x000fc400078efcff */
[----:B------:R-:W-:Y:S02]  /*09c0*/  CS2R R26, SRZ ;  /* 0x00000000001a7805 */ /* 0x000fe4000001ff00 */
        /* <DEDUP_REMOVED lines=12> */
[----:B------:R-:W-:-:S02]  /*0a90*/  ISETP.GE.OR P0, PT, R22, R0, P1 ;  /* 0x000000001600720c */ /* 0x000fc40000f06670 */
[----:B------:R-:W-:-:S04]  /*0aa0*/  LOP3.LUT R22, R13, R22, RZ, 0xfc, !PT ;  /* 0x000000160d167212 */ /* 0x000fc800078efcff */
[----:B------:R-:W-:Y:S01]  /*0ab0*/  ISETP.LT.OR P0, PT, R22, RZ, P0 ;  /* 0x000000ff1600720c */ /* 0x000fe20000701670 */
[----:B------:R-:W-:-:S05]  /*0ac0*/  IMAD.WIDE R22, R7, 0x4, R18 ;  /* 0x0000000407167825 */ /* 0x000fca00078e0212 */
[----:B--2---:R1:W-:Y:S07]  /*0ad0*/  STG.E desc[UR6][R22.64], R29 ;  /* 0x0000001d16007986 */ /* 0x0043ee000c101906 */
[----:B------:R-:W2:Y:S01]  /*0ae0*/  @!P0 LDG.E R26, desc[UR6][R14.64+0x1c] ;  /* 0x00001c060e1a8981 */ /* 0x000ea2000c1e1900 */
[----:B0-----:R-:W-:-:S04]  /*0af0*/  IMAD.WIDE R24, R7, 0x4, R22 ;  /* 0x0000000407187825 */ /* 0x001fc800078e0216 */
[----:B------:R-:W-:Y:S02]  /*0b00*/  VIADD R20, R20, 0x8 ;  /* 0x0000000814147836 */ /* 0x000fe40000000000 */
[----:B------:R-:W-:-:S03]  /*0b10*/  IMAD.WIDE R16, R7, 0x4, R24 ;  /* 0x0000000407107825 */ /* 0x000fc600078e0218 */
[----:B------:R-:W-:Y:S01]  /*0b20*/  ISETP.NE.AND P0, PT, R20, R5, PT ;  /* 0x000000051400720c */ /* 0x000fe20003f05270 */
[----:B--2---:R1:W-:-:S12]  /*0b30*/  STG.E desc[UR6][R24.64], R26 ;  /* 0x0000001a18007986 */ /* 0x0043d8000c101906 */
[----:B------:R-:W-:Y:S05]  /*0b40*/  @P0 BRA `(.L_x_19) ;  /* 0xfffffff800c80947 */ /* 0x000fea000383ffff */
[----:B------:R-:W-:-:S07]  /*0b50*/  IMAD.MOV.U32 R20, RZ, RZ, R5 ;  /* 0x000000ffff147224 */ /* 0x000fce00078e0005 */
.L_x_18:
[----:B------:R-:W-:-:S13]  /*0b60*/  ISETP.NE.AND P0, PT, R3, RZ, PT ;  /* 0x000000ff0300720c */ /* 0x000fda0003f05270 */
[----:B------:R-:W-:Y:S05]  /*0b70*/  @!P0 BRA `(.L_x_20) ;  /* 0x0000000400c88947 */ /* 0x000fea0003800000 */
[----:B------:R-:W-:-:S05]  /*0b80*/  VIADD R14, R3, 0xffffffff ;  /* 0xffffffff030e7836 */ /* 0x000fca0000000000 */
[----:B------:R-:W-:-:S13]  /*0b90*/  ISETP.GE.U32.AND P0, PT, R14, 0x3, PT ;  /* 0x000000030e00780c */ /* 0x000fda0003f06070 */
[----:B------:R-:W-:Y:S05]  /*0ba0*/  @!P0 BRA `(.L_x_21) ;  /* 0x0000000000c48947 */ /* 0x000fea0003800000 */
[----:B------:R-:W0:Y:S01]  /*0bb0*/  LDCU UR4, c[0x0][0x390] ;  /* 0x00007200ff0477ac */ /* 0x000e220008000800 */
[----:B-1----:R-:W-:Y:S02]  /*0bc0*/  IMAD.IADD R24, R9, 0x1, R20 ;  /* 0x0000000109187824 */ /* 0x002fe400078e0214 */
[----:B------:R-:W-:-:S03]  /*0bd0*/  IMAD.MOV.U32 R25, RZ, RZ, RZ ;  /* 0x000000ffff197224 */ /* 0x000fc600078e00ff */
[C---:B------:R-:W-:Y:S02]  /*0be0*/  LOP3.LUT R14, R13.reuse, R24, RZ, 0xfc, !PT ;  /* 0x000000180d0e7212 */ /* 0x040fe400078efcff */
[----:B0-----:R-:W-:Y:S01]  /*0bf0*/  ISETP.GE.AND P0, PT, R13, UR4, PT ;  /* 0x000000040d007c0c */ /* 0x001fe2000bf06270 */
[----:B------:R-:W0:Y:S03]  /*0c00*/  LDCU.64 UR4, c[0x0][0x388] ;  /* 0x00007100ff0477ac */ /* 0x000e260008000a00 */
[----:B------:R-:W-:-:S04]  /*0c10*/  ISETP.GE.OR P1, PT, R24, R0, P0 ;  /* 0x000000001800720c */ /* 0x000fc80000726670 */
[----:B------:R-:W-:-:S13]  /*0c20*/  ISETP.LT.OR P1, PT, R14, RZ, P1 ;  /* 0x000000ff0e00720c */ /* 0x000fda0000f21670 */
[----:B------:R-:W-:-:S05]  /*0c30*/  @!P1 IMAD.IADD R15, R21, 0x1, R20 ;  /* 0x00000001150f9824 */ /* 0x000fca00078e0214 */
[----:B------:R-:W-:-:S04]  /*0c40*/  @!P1 IADD3 R14, P3, PT, R10, R15, RZ ;  /* 0x0000000f0a0e9210 */ /* 0x000fc80007f7e0ff */
[----:B------:R-:W-:Y:S02]  /*0c50*/  @!P1 LEA.HI.X.SX32 R15, R15, R12, 0x1, P3 ;  /* 0x0000000c0f0f9211 */ /* 0x000fe400018f0eff */
[----:B0-----:R-:W-:-:S04]  /*0c60*/  @!P1 LEA R18, P3, R14, UR4, 0x2 ;  /* 0x000000040e129c11 */ /* 0x001fc8000f8610ff */
[----:B------:R-:W-:-:S05]  /*0c70*/  @!P1 LEA.HI.X R19, R14, UR5, R15, 0x2, P3 ;  /* 0x000000050e139c11 */ /* 0x000fca00098f140f */
[----:B------:R0:W2:Y:S01]  /*0c80*/  @!P1 LDG.E R25, desc[UR6][R18.64] ;  /* 0x0000000612199981 */ /* 0x0000a2000c1e1900 */
[----:B------:R-:W-:Y:S01]  /*0c90*/  VIADD R14, R24, 0x1 ;  /* 0x00000001180e7836 */ /* 0x000fe20000000000 */
[--C-:B------:R-:W-:Y:S01]  /*0ca0*/  SHF.R.S32.HI R23, RZ, 0x1f, R21.reuse ;  /* 0x0000001fff177819 */ /* 0x100fe20000011415 */
[----:B------:R-:W-:Y:S01]  /*0cb0*/  IMAD.MOV.U32 R27, RZ, RZ, RZ ;  /* 0x000000ffff1b7224 */ /* 0x000fe200078e00ff */
[----:B------:R-:W-:Y:S02]  /*0cc0*/  IADD3 R15, P3, P4, R10, R20, R21 ;  /* 0x000000140a0f7210 */ /* 0x000fe40007c7e015 */
[----:B------:R-:W-:Y:S02]  /*0cd0*/  ISETP.GE.OR P1, PT, R14, R0, P0 ;  /* 0x000000000e00720c */ /* 0x000fe40000726670 */
[----:B------:R-:W-:Y:S02]  /*0ce0*/  LOP3.LUT R14, R13, R14, RZ, 0xfc, !PT ;  /* 0x0000000e0d0e7212 */ /* 0x000fe400078efcff */
[----:B------:R-:W-:-:S02]  /*0cf0*/  IADD3.X R22, PT, PT, R12, RZ, R23, P3, P4 ;  /* 0x000000ff0c167210 */ /* 0x000fc40001fe8417 */
[----:B------:R-:W-:Y:S02]  /*0d00*/  ISETP.LT.OR P1, PT, R14, RZ, P1 ;  /* 0x000000ff0e00720c */ /* 0x000fe40000f21670 */
[----:B------:R-:W-:-:S04]  /*0d10*/  LEA R14, P3, R15, UR4, 0x2 ;  /* 0x000000040f0e7c11 */ /* 0x000fc8000f8610ff */
[----:B------:R-:W-:Y:S01]  /*0d20*/  LEA.HI.X R15, R15, UR5, R22, 0x2, P3 ;  /* 0x000000050f0f7c11 */ /* 0x000fe200098f1416 */
[----:B0-----:R-:W-:Y:S01]  /*0d30*/  VIADD R18, R24, 0x2 ;  /* 0x0000000218127836 */ /* 0x001fe20000000000 */
[----:B--2---:R0:W-:Y:S05]  /*0d40*/  STG.E desc[UR6][R16.64], R25 ;  /* 0x0000001910007986 */ /* 0x0041ea000c101906 */
[----:B------:R-:W2:Y:S01]  /*0d50*/  @!P1 LDG.E R27, desc[UR6][R14.64+0x4] ;  /* 0x000004060e1b9981 */ /* 0x000ea2000c1e1900 */
[----:B------:R-:W-:Y:S01]  /*0d60*/  ISETP.GE.OR P1, PT, R18, R0, P0 ;  /* 0x000000001200720c */ /* 0x000fe20000726670 */
[----:B------:R-:W-:Y:S01]  /*0d70*/  IMAD.WIDE R22, R7, 0x4, R16 ;  /* 0x0000000407167825 */ /* 0x000fe200078e0210 */
[----:B------:R-:W-:-:S03]  /*0d80*/  LOP3.LUT R18, R13, R18, RZ, 0xfc, !PT ;  /* 0x000000120d127212 */ /* 0x000fc600078efcff */
[----:B------:R-:W-:Y:S01]  /*0d90*/  IMAD.MOV.U32 R29, RZ, RZ, RZ ;  /* 0x000000ffff1d7224 */ /* 0x000fe200078e00ff */
[----:B------:R-:W-:Y:S01]  /*0da0*/  ISETP.LT.OR P1, PT, R18, RZ, P1 ;  /* 0x000000ff1200720c */ /* 0x000fe20000f21670 */
[----:B--2---:R1:W-:-:S12]  /*0db0*/  STG.E desc[UR6][R22.64], R27 ;  /* 0x0000001b16007986 */ /* 0x0043d8000c101906 */
[----:B------:R-:W2:Y:S01]  /*0dc0*/  @!P1 LDG.E R29, desc[UR6][R14.64+0x8] ;  /* 0x000008060e1d9981 */ /* 0x000ea2000c1e1900 */
[----:B------:R-:W-:Y:S01]  /*0dd0*/  VIADD R24, R24, 0x3 ;  /* 0x0000000318187836 */ /* 0x000fe20000000000 */
[----:B------:R-:W-:Y:S01]  /*0de0*/  BSSY.RECONVERGENT B0, `(.L_x_22) ;  /* 0x000000a000007945 */ /* 0x000fe20003800200 */
[----:B0-----:R-:W-:-:S03]  /*0df0*/  IMAD.WIDE R16, R7, 0x4, R22 ;  /* 0x0000000407107825 */ /* 0x001fc600078e0216 */
[----:B------:R-:W-:Y:S01]  /*0e00*/  ISETP.GE.OR P0, PT, R24, R0, P0 ;  /* 0x000000001800720c */ /* 0x000fe20000706670 */
[----:B------:R-:W-:Y:S01]  /*0e10*/  IMAD.MOV.U32 R25, RZ, RZ, RZ ;  /* 0x000000ffff197224 */ /* 0x000fe200078e00ff */
[----:B------:R-:W-:Y:S01]  /*0e20*/  LOP3.LUT R24, R13, R24, RZ, 0xfc, !PT ;  /* 0x000000180d187212 */ /* 0x000fe200078efcff */
[----:B------:R-:W-:-:S03]  /*0e30*/  IMAD.WIDE R18, R7, 0x4, R16 ;  /* 0x0000000407127825 */ /* 0x000fc600078e0210 */
[----:B------:R-:W-:Y:S01]  /*0e40*/  ISETP.LT.OR P0, PT, R24, RZ, P0 ;  /* 0x000000ff1800720c */ /* 0x000fe20000701670 */
[----:B--2---:R1:W-:-:S12]  /*0e50*/  STG.E desc[UR6][R16.64], R29 ;  /* 0x0000001d10007986 */ /* 0x0043d8000c101906 */
[----:B------:R-:W-:Y:S05]  /*0e60*/  @P0 BRA `(.L_x_23) ;  /* 0x0000000000040947 */ /* 0x000fea0003800000 */
[----:B------:R0:W5:Y:S02]  /*0e70*/  LDG.E R25, desc[UR6][R14.64+0xc] ;  /* 0x00000c060e197981 */ /* 0x000164000c1e1900 */
.L_x_23:
[----:B------:R-:W-:Y:S05]  /*0e80*/  BSYNC.RECONVERGENT B0 ;  /* 0x0000000000007941 */ /* 0x000fea0003800200 */
.L_x_22:
[----:B-----5:R2:W-:Y:S01]  /*0e90*/  STG.E desc[UR6][R18.64], R25 ;  /* 0x0000001912007986 */ /* 0x0205e2000c101906 */
[----:B------:R-:W-:Y:S02]  /*0ea0*/  VIADD R20, R20, 0x4 ;  /* 0x0000000414147836 */ /* 0x000fe40000000000 */
[----:B-1----:R-:W-:-:S07]  /*0eb0*/  IMAD.WIDE R16, R7, 0x4, R18 ;  /* 0x0000000407107825 */ /* 0x002fce00078e0212 */
.L_x_21:
[----:B------:R-:W-:-:S13]  /*0ec0*/  ISETP.NE.AND P0, PT, R4, RZ, PT ;  /* 0x000000ff0400720c */ /* 0x000fda0003f05270 */
[----:B------:R-:W-:Y:S05]  /*0ed0*/  @!P0 BRA `(.L_x_20) ;  /* 0x0000000000f08947 */ /* 0x000fea0003800000 */
[----:B------:R-:W-:-:S13]  /*0ee0*/  ISETP.NE.AND P0, PT, R4, 0x1, PT ;  /* 0x000000010400780c */ /* 0x000fda0003f05270 */
[----:B------:R-:W-:Y:S05]  /*0ef0*/  @!P0 BRA `(.L_x_24) ;  /* 0x00000000008c8947 */ /* 0x000fea0003800000 */
[----:B------:R-:W3:Y:S01]  /*0f00*/  LDCU UR4, c[0x0][0x390] ;  /* 0x00007200ff0477ac */ /* 0x000ee20008000800 */
[----:B-12---:R-:W-:Y:S02]  /*0f10*/  IMAD.IADD R18, R9, 0x1, R20 ;  /* 0x0000000109127824 */ /* 0x006fe400078e0214 */
[----:B------:R-:W-:-:S03]  /*0f20*/  IMAD.MOV.U32 R23, RZ, RZ, RZ ;  /* 0x000000ffff177224 */ /* 0x000fc600078e00ff */
[C---:B0-----:R-:W-:Y:S02]  /*0f30*/  LOP3.LUT R14, R13.reuse, R18, RZ, 0xfc, !PT ;  /* 0x000000120d0e7212 */ /* 0x041fe400078efcff */
[----:B---3--:R-:W-:-:S04]  /*0f40*/  ISETP.GE.AND P0, PT, R13, UR4, PT ;  /* 0x000000040d007c0c */ /* 0x008fc8000bf06270 */
[----:B------:R-:W-:-:S04]  /*0f50*/  ISETP.GE.OR P1, PT, R18, R0, P0 ;  /* 0x000000001200720c */ /* 0x000fc80000726670 */
[----:B------:R-:W-:-:S13]  /*0f60*/  ISETP.LT.OR P1, PT, R14, RZ, P1 ;  /* 0x000000ff0e00720c */ /* 0x000fda0000f21670 */
[----:B------:R-:W0:Y:S01]  /*0f70*/  @!P1 LDC.64 R14, c[0x0][0x388] ;  /* 0x0000e200ff0e9b82 */ /* 0x000e220000000a00 */
[----:B------:R-:W-:-:S05]  /*0f80*/  @!P1 IMAD.IADD R19, R21, 0x1, R20 ;  /* 0x0000000115139824 */ /* 0x000fca00078e0214 */
[----:B------:R-:W-:-:S04]  /*0f90*/  @!P1 IADD3 R22, P3, PT, R10, R19, RZ ;  /* 0x000000130a169210 */ /* 0x000fc80007f7e0ff */
[----:B------:R-:W-:Y:S02]  /*0fa0*/  @!P1 LEA.HI.X.SX32 R19, R19, R12, 0x1, P3 ;  /* 0x0000000c13139211 */ /* 0x000fe400018f0eff */
[----:B0-----:R-:W-:-:S04]  /*0fb0*/  @!P1 LEA R14, P3, R22, R14, 0x2 ;  /* 0x0000000e160e9211 */ /* 0x001fc800078610ff */
[----:B------:R-:W-:-:S05]  /*0fc0*/  @!P1 LEA.HI.X R15, R22, R15, R19, 0x2, P3 ;  /* 0x0000000f160f9211 */ /* 0x000fca00018f1413 */
[----:B------:R-:W2:Y:S01]  /*0fd0*/  @!P1 LDG.E R23, desc[UR6][R14.64] ;  /* 0x000000060e179981 */ /* 0x000ea2000c1e1900 */
[----:B------:R-:W-:Y:S01]  /*0fe0*/  VIADD R18, R18, 0x1 ;  /* 0x0000000112127836 */ /* 0x000fe20000000000 */
[----:B------:R-:W-:Y:S01]  /*0ff0*/  BSSY.RECONVERGENT B0, `(.L_x_25) ;  /* 0x0000010000007945 */ /* 0x000fe20003800200 */
[----:B------:R-:W-:-:S03]  /*1000*/  IMAD.MOV.U32 R25, RZ, RZ, RZ ;  /* 0x000000ffff197224 */ /* 0x000fc600078e00ff */
[----:B------:R-:W-:Y:S02]  /*1010*/  ISETP.GE.OR P0, PT, R18, R0, P0 ;  /* 0x000000001200720c */ /* 0x000fe40000706670 */
[----:B------:R-:W-:-:S04]  /*1020*/  LOP3.LUT R18, R13, R18, RZ, 0xfc, !PT ;  /* 0x000000120d127212 */ /* 0x000fc800078efcff */
[----:B------:R-:W-:Y:S01]  /*1030*/  ISETP.LT.OR P0, PT, R18, RZ, P0 ;  /* 0x000000ff1200720c */ /* 0x000fe20000701670 */
[----:B------:R-:W-:Y:S01]  /*1040*/  IMAD.WIDE R18, R7, 0x4, R16 ;  /* 0x0000000407127825 */ /* 0x000fe200078e0210 */
[----:B--2---:R0:W-:Y:S11]  /*1050*/  STG.E desc[UR6][R16.64], R23 ;  /* 0x0000001710007986 */ /* 0x0041f6000c101906 */
[----:B------:R-:W-:Y:S05]  /*1060*/  @P0 BRA `(.L_x_26) ;  /* 0x0000000000200947 */ /* 0x000fea0003800000 */
[----:B------:R-:W1:Y:S01]  /*1070*/  LDCU.64 UR4, c[0x0][0x388] ;  /* 0x00007100ff0477ac */ /* 0x000e620008000a00 */
[--C-:B------:R-:W-:Y:S02]  /*1080*/  SHF.R.S32.HI R14, RZ, 0x1f, R21.reuse ;  /* 0x0000001fff0e7819 */ /* 0x100fe40000011415 */
[----:B------:R-:W-:Y:S02]  /*1090*/  SHF.R.S32.HI R15, RZ, 0x1f, R20 ;  /* 0x0000001fff0f7819 */ /* 0x000fe40000011414 */
[----:B0-----:R-:W-:-:S04]  /*10a0*/  IADD3 R16, P0, P1, R10, R20, R21 ;  /* 0x000000140a107210 */ /* 0x001fc8000791e015 */
[----:B------:R-:W-:Y:S02]  /*10b0*/  IADD3.X R15, PT, PT, R12, R15, R14, P0, P1 ;  /* 0x0000000f0c0f7210 */ /* 0x000fe400007e240e */
[----:B-1----:R-:W-:-:S04]  /*10c0*/  LEA R14, P0, R16, UR4, 0x2 ;  /* 0x00000004100e7c11 */ /* 0x002fc8000f8010ff */
[----:B------:R-:W-:-:S05]  /*10d0*/  LEA.HI.X R15, R16, UR5, R15, 0x2, P0 ;  /* 0x00000005100f7c11 */ /* 0x000fca00080f140f */
[----:B------:R1:W5:Y:S04]  /*10e0*/  LDG.E R25, desc[UR6][R14.64+0x4] ;  /* 0x000004060e197981 */ /* 0x000368000c1e1900 */
.L_x_26:
[----:B------:R-:W-:Y:S05]  /*10f0*/  BSYNC.RECONVERGENT B0 ;  /* 0x0000000000007941 */ /* 0x000fea0003800200 */
.L_x_25:
[----:B-----5:R3:W-:Y:S01]  /*1100*/  STG.E desc[UR6][R18.64], R25 ;  /* 0x0000001912007986 */ /* 0x0207e2000c101906 */
[----:B0-----:R-:W-:-:S04]  /*1110*/  IMAD.WIDE R16, R7, 0x4, R18 ;  /* 0x0000000407107825 */ /* 0x001fc800078e0212 */
[----:B------:R-:W-:-:S07]  /*1120*/  VIADD R20, R20, 0x2 ;  /* 0x0000000214147836 */ /* 0x000fce0000000000 */
.L_x_24:
[----:B------:R-:W4:Y:S02]  /*1130*/  LDCU UR4, c[0x0][0x398] ;  /* 0x00007300ff0477ac */ /* 0x000f240008000800 */
[----:B----4-:R-:W-:-:S04]  /*1140*/  ULOP3.LUT UR4, UR4, 0x1, URZ, 0xc0, !UPT ;  /* 0x0000000104047892 */ /* 0x010fc8000f8ec0ff */
[----:B------:R-:W-:-:S09]  /*1150*/  UISETP.NE.U32.AND UP0, UPT, UR4, 0x1, UPT ;  /* 0x000000010400788c */ /* 0x000fd2000bf05070 */
[----:B------:R-:W-:Y:S05]  /*1160*/  BRA.U UP0, `(.L_x_20) ;  /* 0x00000001004c7547 */ /* 0x000fea000b800000 */
[----:B------:R-:W4:Y:S01]  /*1170*/  LDCU UR4, c[0x0][0x390] ;  /* 0x00007200ff0477ac */ /* 0x000f220008000800 */
[----:B01----:R-:W-:Y:S01]  /*1180*/  IMAD.IADD R14, R9, 0x1, R20 ;  /* 0x00000001090e7824 */ /* 0x003fe200078e0214 */
[----:B------:R-:W-:Y:S01]  /*1190*/  BSSY.RECONVERGENT B0, `(.L_x_27) ;  /* 0x000000e000007945 */ /* 0x000fe20003800200 */
[----:B------:R-:W-:-:S03]  /*11a0*/  IMAD.MOV.U32 R15, RZ, RZ, RZ ;  /* 0x000000ffff0f7224 */ /* 0x000fc600078e00ff */
[----:B------:R-:W-:Y:S02]  /*11b0*/  ISETP.GE.AND P0, PT, R14, R0, PT ;  /* 0x000000000e00720c */ /* 0x000fe40003f06270 */
[C---:B------:R-:W-:Y:S02]  /*11c0*/  LOP3.LUT R14, R13.reuse, R14, RZ, 0xfc, !PT ;  /* 0x0000000e0d0e7212 */ /* 0x040fe400078efcff */
[----:B----4-:R-:W-:-:S04]  /*11d0*/  ISETP.GE.OR P0, PT, R13, UR4, P0 ;  /* 0x000000040d007c0c */ /* 0x010fc80008706670 */
[----:B------:R-:W-:-:S13]  /*11e0*/  ISETP.LT.OR P0, PT, R14, RZ, P0 ;  /* 0x000000ff0e00720c */ /* 0x000fda0000701670 */
[----:B------:R-:W-:Y:S05]  /*11f0*/  @P0 BRA `(.L_x_28) ;  /* 0x00000000001c0947 */ /* 0x000fea0003800000 */
[----:B------:R-:W0:Y:S01]  /*1200*/  LDCU.64 UR4, c[0x0][0x388] ;  /* 0x00007100ff0477ac */ /* 0x000e220008000a00 */
[----:B------:R-:W-:-:S05]  /*1210*/  IMAD.IADD R21, R21, 0x1, R20 ;  /* 0x0000000115157824 */ /* 0x000fca00078e0214 */
[----:B------:R-:W-:-:S04]  /*1220*/  IADD3 R0, P0, PT, R10, R21, RZ ;  /* 0x000000150a007210 */ /* 0x000fc80007f1e0ff */
[----:B------:R-:W-:Y:S02]  /*1230*/  LEA.HI.X.SX32 R21, R21, R12, 0x1, P0 ;  /* 0x0000000c15157211 */ /* 0x000fe400000f0eff */
[----:B0-----:R-:W-:-:S04]  /*1240*/  LEA R14, P0, R0, UR4, 0x2 ;  /* 0x00000004000e7c11 */ /* 0x001fc8000f8010ff */
[----:B------:R-:W-:-:S06]  /*1250*/  LEA.HI.X R15, R0, UR5, R21, 0x2, P0 ;  /* 0x00000005000f7c11 */ /* 0x000fcc00080f1415 */
[----:B------:R0:W5:Y:S03]  /*1260*/  LDG.E R15, desc[UR6][R14.64] ;  /* 0x000000060e0f7981 */ /* 0x000166000c1e1900 */
.L_x_28:
[----:B------:R-:W-:Y:S05]  /*1270*/  BSYNC.RECONVERGENT B0 ;  /* 0x0000000000007941 */ /* 0x000fea0003800200 */
.L_x_27:
[----:B-----5:R1:W-:Y:S02]  /*1280*/  STG.E desc[UR6][R16.64], R15 ;  /* 0x0000000f10007986 */ /* 0x0203e4000c101906 */
[----:B-1----:R-:W-:-:S07]  /*1290*/  IMAD.WIDE R16, R7, 0x4, R16 ;  /* 0x0000000407107825 */ /* 0x002fce00078e0210 */
.L_x_20:
[----:B------:R-:W-:Y:S05]  /*12a0*/  @P2 BRA `(.L_x_29) ;  /* 0xfffffff000bc2947 */ /* 0x000fea000383ffff */
[----:B------:R-:W4:Y:S01]  /*12b0*/  LDCU UR4, c[0x0][0x360] ;  /* 0x00006c00ff0477ac */ /* 0x000f220008000800 */
[----:B------:R-:W4:Y:S01]  /*12c0*/  LDC R9, c[0x0][0x370] ;  /* 0x0000dc00ff097b82 */ /* 0x000f220000000800 */
[----:B------:R-:W5:Y:S01]  /*12d0*/  LDCU UR5, c[0x0][0x380] ;  /* 0x00007000ff0577ac */ /* 0x000f620008000800 */
[----:B----4-:R-:W-:-:S05]  /*12e0*/  IMAD R2, R9, UR4, R2 ;  /* 0x0000000409027c24 */ /* 0x010fca000f8e0202 */
[----:B-----5:R-:W-:-:S13]  /*12f0*/  ISETP.GE.AND P0, PT, R2, UR5, PT ;  /* 0x0000000502007c0c */ /* 0x020fda000bf06270 */
[----:B------:R-:W-:Y:S05]  /*1300*/  @!P0 BRA `(.L_x_30) ;  /* 0xffffffec00948947 */ /* 0x000fea000383ffff */
[----:B------:R-:W-:Y:S05]  /*1310*/  EXIT ;  /* 0x000000000000794d */ /* 0x000fea0003800000 */
.L_x_31:
        /* <DEDUP_REMOVED lines=14> */
.L_x_33:


//--------------------- .nv.shared.reserved.0     --------------------------
	.section	.nv.shared.reserved.0,"aw",@nobits
	.weak		__nv_reservedSMEM_offset_0_alias
	.size		__nv_reservedSMEM_offset_0_alias, 0, 64
	.other		__nv_reservedSMEM_offset_0_alias,@"STO_CUDA_RESERVED_SHARED STV_DEFAULT"
__nv_reservedSMEM_offset_0_alias:
	.zero		0
	.zero		64


//--------------------- .nv.constant0._Z17col2im_gpu_kerneliPKfiiiiiiiPf --------------------------
	.section	.nv.constant0._Z17col2im_gpu_kerneliPKfiiiiiiiPf,"a",@progbits
	.sectionflags	@""
	.align	4
.nv.constant0._Z17col2im_gpu_kerneliPKfiiiiiiiPf:
	.zero		952


//--------------------- .nv.constant0._Z17im2col_gpu_kerneliPKfiiiiiiiPf --------------------------
	.section	.nv.constant0._Z17im2col_gpu_kerneliPKfiiiiiiiPf,"a",@progbits
	.sectionflags	@""
	.align	4
.nv.constant0._Z17im2col_gpu_kerneliPKfiiiiiiiPf:
	.zero		952


//--------------------- SYMBOLS --------------------------

	.type		.nv.reservedSmem.offset0,@object
	.size		.nv.reservedSmem.offset0,0x4
